	.target	sm_90a

	.elftype	@"ET_EXEC"


//--------------------- .note.nv.tkinfo           --------------------------
	.section	.note.nv.tkinfo,"",@"SHT_NOTE"
	.sectionflags	@"SHF_NOTE_NV_TKINFO"
	.tkinfo
        /*0018*/ 	.word	0x00000002
        /*0030*/ 	.string	""
        /*0030*/ 	.string	"ptxas"
        /*0030*/ 	.string	"Cuda compilation tools, release 13.0, V13.0.88"
        /*0030*/ 	.string	"Build cuda_13.0.r13.0/compiler.36424714_0"
        /*0030*/ 	.string	"-arch sm_90a -m 64 "



//--------------------- .note.nv.cuinfo           --------------------------
	.section	.note.nv.cuinfo,"",@"SHT_NOTE"
	.sectionflags	@"SHF_NOTE_NV_CUINFO"
        /*0018*/ 	.short	0x0002
        /*001a*/ 	.short	0x005a
        /*001c*/ 	.short	0x0082
	.zero		2


//--------------------- .nv.info                  --------------------------
	.section	.nv.info,"",@"SHT_CUDA_INFO"
	.align	4


	//----- nvinfo : EIATTR_REGCOUNT
	.align		4
        /*0000*/ 	.byte	0x04, 0x2f
        /*0002*/ 	.short	(.L_12 - .L_11)
	.align		4
.L_11:
        /*0004*/ 	.word	index@(_ZN7cutlass13device_kernelINS_4conv6kernel13ConvUniversalINS1_16ConvProblemShapeILNS1_8OperatorE0ELi2EEENS1_10collective14CollectiveConvINS1_46MainloopSm90TmaGmmaWarpSpecializedImplicitGemmILS5_0ELi28ELi2EN4cute5tupleIJNSA_1CILi2EEENSC_ILi1EEESE_EEENS1_36KernelImplicitTmaWarpSpecializedSm90ELi1EEENSB_IJNSC_ILi64EEESI_NSB_IJSI_EEEEEENS_12float_e4m3_tESL_NSA_8TiledMMAINSA_8MMA_AtomIJNSA_4SM904GMMA30MMA_64x64x32_F32E4M3E4M3_SS_TNILNSP_7ScaleInE1ELSR_1EEEEEENSA_6LayoutINSB_IJSE_SE_SE_EEENSB_IJNSC_ILi0EEESW_SW_EEEEENSB_IJNSA_10UnderscoreESZ_SZ_EEEEENS7_6detail26Sm90ImplicitGemmTileTraitsINSA_20SM90_TMA_LOAD_IM2COLENSA_14ComposedLayoutINSA_7SwizzleILi2ELi4ELi3EEENSA_18smem_ptr_flag_bitsILi8EEENSU_INSB_IJNSB_IJNSC_ILi8EEES1A_EEENSB_IJSI_SE_EEENSB_IJSE_NSC_ILi28EEEEEEEEENSB_IJNSB_IJSI_NSC_ILi512EEEEEENSB_IJSE_SW_EEENSB_IJSW_NSC_ILi4096EEEEEEEEEEEEEvEENS13_INSA_23SM90_TMA_LOAD_MULTICASTES1N_vEEEENS_8epilogue10collective6detail29Sm90TmaWarpSpecializedAdapterINS1T_15DefaultEpilogueISL_NSB_IJNSB_IJlllEEESE_SW_EEES1Y_NS1S_6thread17LinearCombinationISL_Li1EffLNS1Z_9ScaleType4KindE0ELNS_15FloatRoundStyleE2ESL_EENS_4gemm15EpilogueDefaultEEEEEvvEEEEvNT_6ParamsE)
        /*0008*/ 	.word	0x0000003a


	//----- nvinfo : EIATTR_FRAME_SIZE
	.align		4
.L_12:
        /*000c*/ 	.byte	0x04, 0x11
        /*000e*/ 	.short	(.L_14 - .L_13)
	.align		4
.L_13:
        /*0010*/ 	.word	index@(_ZN7cutlass13device_kernelINS_4conv6kernel13ConvUniversalINS1_16ConvProblemShapeILNS1_8OperatorE0ELi2EEENS1_10collective14CollectiveConvINS1_46MainloopSm90TmaGmmaWarpSpecializedImplicitGemmILS5_0ELi28ELi2EN4cute5tupleIJNSA_1CILi2EEENSC_ILi1EEESE_EEENS1_36KernelImplicitTmaWarpSpecializedSm90ELi1EEENSB_IJNSC_ILi64EEESI_NSB_IJSI_EEEEEENS_12float_e4m3_tESL_NSA_8TiledMMAINSA_8MMA_AtomIJNSA_4SM904GMMA30MMA_64x64x32_F32E4M3E4M3_SS_TNILNSP_7ScaleInE1ELSR_1EEEEEENSA_6LayoutINSB_IJSE_SE_SE_EEENSB_IJNSC_ILi0EEESW_SW_EEEEENSB_IJNSA_10UnderscoreESZ_SZ_EEEEENS7_6detail26Sm90ImplicitGemmTileTraitsINSA_20SM90_TMA_LOAD_IM2COLENSA_14ComposedLayoutINSA_7SwizzleILi2ELi4ELi3EEENSA_18smem_ptr_flag_bitsILi8EEENSU_INSB_IJNSB_IJNSC_ILi8EEES1A_EEENSB_IJSI_SE_EEENSB_IJSE_NSC_ILi28EEEEEEEEENSB_IJNSB_IJSI_NSC_ILi512EEEEEENSB_IJSE_SW_EEENSB_IJSW_NSC_ILi4096EEEEEEEEEEEEEvEENS13_INSA_23SM90_TMA_LOAD_MULTICASTES1N_vEEEENS_8epilogue10collective6detail29Sm90TmaWarpSpecializedAdapterINS1T_15DefaultEpilogueISL_NSB_IJNSB_IJlllEEESE_SW_EEES1Y_NS1S_6thread17LinearCombinationISL_Li1EffLNS1Z_9ScaleType4KindE0ELNS_15FloatRoundStyleE2ESL_EENS_4gemm15EpilogueDefaultEEEEEvvEEEEvNT_6ParamsE)
        /*0014*/ 	.word	0x00000000


	//----- nvinfo : EIATTR_MIN_STACK_SIZE
	.align		4
.L_14:
        /*0018*/ 	.byte	0x04, 0x12
        /*001a*/ 	.short	(.L_16 - .L_15)
	.align		4
.L_15:
        /*001c*/ 	.word	index@(_ZN7cutlass13device_kernelINS_4conv6kernel13ConvUniversalINS1_16ConvProblemShapeILNS1_8OperatorE0ELi2EEENS1_10collective14CollectiveConvINS1_46MainloopSm90TmaGmmaWarpSpecializedImplicitGemmILS5_0ELi28ELi2EN4cute5tupleIJNSA_1CILi2EEENSC_ILi1EEESE_EEENS1_36KernelImplicitTmaWarpSpecializedSm90ELi1EEENSB_IJNSC_ILi64EEESI_NSB_IJSI_EEEEEENS_12float_e4m3_tESL_NSA_8TiledMMAINSA_8MMA_AtomIJNSA_4SM904GMMA30MMA_64x64x32_F32E4M3E4M3_SS_TNILNSP_7ScaleInE1ELSR_1EEEEEENSA_6LayoutINSB_IJSE_SE_SE_EEENSB_IJNSC_ILi0EEESW_SW_EEEEENSB_IJNSA_10UnderscoreESZ_SZ_EEEEENS7_6detail26Sm90ImplicitGemmTileTraitsINSA_20SM90_TMA_LOAD_IM2COLENSA_14ComposedLayoutINSA_7SwizzleILi2ELi4ELi3EEENSA_18smem_ptr_flag_bitsILi8EEENSU_INSB_IJNSB_IJNSC_ILi8EEES1A_EEENSB_IJSI_SE_EEENSB_IJSE_NSC_ILi28EEEEEEEEENSB_IJNSB_IJSI_NSC_ILi512EEEEEENSB_IJSE_SW_EEENSB_IJSW_NSC_ILi4096EEEEEEEEEEEEEvEENS13_INSA_23SM90_TMA_LOAD_MULTICASTES1N_vEEEENS_8epilogue10collective6detail29Sm90TmaWarpSpecializedAdapterINS1T_15DefaultEpilogueISL_NSB_IJNSB_IJlllEEESE_SW_EEES1Y_NS1S_6thread17LinearCombinationISL_Li1EffLNS1Z_9ScaleType4KindE0ELNS_15FloatRoundStyleE2ESL_EENS_4gemm15EpilogueDefaultEEEEEvvEEEEvNT_6ParamsE)
        /*0020*/ 	.word	0x00000000
.L_16:


//--------------------- .nv.compat                --------------------------
	.section	.nv.compat,"",@"SHT_CUDA_COMPAT_INFO"
	.align	4
        /*0000*/ 	.byte	0x02, 0x09, 0x01, 0x00, 0x02, 0x02, 0x04, 0x00, 0x02, 0x05, 0x05, 0x00, 0x03, 0x07, 0x01, 0x01
        /*0010*/ 	.byte	0x02, 0x03, 0x01, 0x00, 0x02, 0x06, 0x01, 0x00, 0x04, 0x0b, 0x08, 0x00, 0x00, 0x00, 0x00, 0x00
        /*0020*/ 	.byte	0x00, 0x00, 0x00, 0x00


//--------------------- .nv.info._ZN7cutlass13device_kernelINS_4conv6kernel13ConvUniversalINS1_16ConvProblemShapeILNS1_8OperatorE0ELi2EEENS1_10collective14CollectiveConvINS1_46MainloopSm90TmaGmmaWarpSpecializedImplicitGemmILS5_0ELi28ELi2EN4cute5tupleIJNSA_1CILi2EEENSC_ILi1EEESE_EEENS1_36KernelImplicitTmaWarpSpecializedSm90ELi1EEENSB_IJNSC_ILi64EEESI_NSB_IJSI_EEEEEENS_12float_e4m3_tESL_NSA_8TiledMMAINSA_8MMA_AtomIJNSA_4SM904GMMA30MMA_64x64x32_F32E4M3E4M3_SS_TNILNSP_7ScaleInE1ELSR_1EEEEEENSA_6LayoutINSB_IJSE_SE_SE_EEENSB_IJNSC_ILi0EEESW_SW_EEEEENSB_IJNSA_10UnderscoreESZ_SZ_EEEEENS7_6detail26Sm90ImplicitGemmTileTraitsINSA_20SM90_TMA_LOAD_IM2COLENSA_14ComposedLayoutINSA_7SwizzleILi2ELi4ELi3EEENSA_18smem_ptr_flag_bitsILi8EEENSU_INSB_IJNSB_IJNSC_ILi8EEES1A_EEENSB_IJSI_SE_EEENSB_IJSE_NSC_ILi28EEEEEEEEENSB_IJNSB_IJSI_NSC_ILi512EEEEEENSB_IJSE_SW_EEENSB_IJSW_NSC_ILi4096EEEEEEEEEEEEEvEENS13_INSA_23SM90_TMA_LOAD_MULTICASTES1N_vEEEENS_8epilogue10collective6detail29Sm90TmaWarpSpecializedAdapterINS1T_15DefaultEpilogueISL_NSB_IJNSB_IJlllEEESE_SW_EEES1Y_NS1S_6thread17LinearCombinationISL_Li1EffLNS1Z_9ScaleType4KindE0ELNS_15FloatRoundStyleE2ESL_EENS_4gemm15EpilogueDefaultEEEEEvvEEEEvNT_6ParamsE --------------------------
	.section	.nv.info._ZN7cutlass13device_kernelINS_4conv6kernel13ConvUniversalINS1_16ConvProblemShapeILNS1_8OperatorE0ELi2EEENS1_10collective14CollectiveConvINS1_46MainloopSm90TmaGmmaWarpSpecializedImplicitGemmILS5_0ELi28ELi2EN4cute5tupleIJNSA_1CILi2EEENSC_ILi1EEESE_EEENS1_36KernelImplicitTmaWarpSpecializedSm90ELi1EEENSB_IJNSC_ILi64EEESI_NSB_IJSI_EEEEEENS_12float_e4m3_tESL_NSA_8TiledMMAINSA_8MMA_AtomIJNSA_4SM904GMMA30MMA_64x64x32_F32E4M3E4M3_SS_TNILNSP_7ScaleInE1ELSR_1EEEEEENSA_6LayoutINSB_IJSE_SE_SE_EEENSB_IJNSC_ILi0EEESW_SW_EEEEENSB_IJNSA_10UnderscoreESZ_SZ_EEEEENS7_6detail26Sm90ImplicitGemmTileTraitsINSA_20SM90_TMA_LOAD_IM2COLENSA_14ComposedLayoutINSA_7SwizzleILi2ELi4ELi3EEENSA_18smem_ptr_flag_bitsILi8EEENSU_INSB_IJNSB_IJNSC_ILi8EEES1A_EEENSB_IJSI_SE_EEENSB_IJSE_NSC_ILi28EEEEEEEEENSB_IJNSB_IJSI_NSC_ILi512EEEEEENSB_IJSE_SW_EEENSB_IJSW_NSC_ILi4096EEEEEEEEEEEEEvEENS13_INSA_23SM90_TMA_LOAD_MULTICASTES1N_vEEEENS_8epilogue10collective6detail29Sm90TmaWarpSpecializedAdapterINS1T_15DefaultEpilogueISL_NSB_IJNSB_IJlllEEESE_SW_EEES1Y_NS1S_6thread17LinearCombinationISL_Li1EffLNS1Z_9ScaleType4KindE0ELNS_15FloatRoundStyleE2ESL_EENS_4gemm15EpilogueDefaultEEEEEvvEEEEvNT_6ParamsE,"",@"SHT_CUDA_INFO"
	.sectionflags	@""
	.align	4


	//----- nvinfo : EIATTR_CUDA_API_VERSION
	.align		4
        /*0000*/ 	.byte	0x04, 0x37
        /*0002*/ 	.short	(.L_18 - .L_17)
.L_17:
        /*0004*/ 	.word	0x00000082


	//----- nvinfo : EIATTR_KPARAM_INFO
	.align		4
.L_18:
        /*0008*/ 	.byte	0x04, 0x17
        /*000a*/ 	.short	(.L_20 - .L_19)
.L_19:
        /*000c*/ 	.word	0x00000000
        /*0010*/ 	.short	0x0000
        /*0012*/ 	.short	0x0070
        /*0014*/ 	.byte	0x00, 0xf0, 0x01, 0x0e


	//----- nvinfo : EIATTR_SPARSE_MMA_MASK
	.align		4
.L_20:
        /*0018*/ 	.byte	0x03, 0x50
        /*001a*/ 	.short	0x0000


	//----- nvinfo : EIATTR_MAXREG_COUNT
	.align		4
        /*001c*/ 	.byte	0x03, 0x1b
        /*001e*/ 	.short	0x00ff


	//----- nvinfo : EIATTR_NUM_BARRIERS
	.align		4
        /*0020*/ 	.byte	0x02, 0x4c
        /*0022*/ 	.byte	0x01
	.zero		1


	//----- nvinfo : EIATTR_MERCURY_ISA_VERSION
	.align		4
        /*0024*/ 	.byte	0x03, 0x5f
        /*0026*/ 	.short	0x0101


	//----- nvinfo : EIATTR_COOP_GROUP_MASK_REGIDS
	.align		4
        /*0028*/ 	.byte	0x04, 0x29
        /*002a*/ 	.short	(.L_22 - .L_21)


	//   ....[0]....
.L_21:
        /*002c*/ 	.word	0xffffffff


	//   ....[1]....
        /*0030*/ 	.word	0xffffffff


	//   ....[2]....
        /*0034*/ 	.word	0xffffffff


	//   ....[3]....
        /*0038*/ 	.word	0xffffffff


	//----- nvinfo : EIATTR_COOP_GROUP_INSTR_OFFSETS
	.align		4
.L_22:
        /*003c*/ 	.byte	0x04, 0x28
        /*003e*/ 	.short	(.L_24 - .L_23)


	//   ....[0]....
.L_23:
        /*0040*/ 	.word	0x00000070


	//   ....[1]....
        /*0044*/ 	.word	0x00000080


	//   ....[2]....
        /*0048*/ 	.word	0x00000140


	//   ....[3]....
        /*004c*/ 	.word	0x000009d0


	//----- nvinfo : EIATTR_MBARRIER_INSTR_OFFSETS
	.align		4
.L_24:
        /*0050*/ 	.byte	0x04, 0x39
        /*0052*/ 	.short	(.L_26 - .L_25)


	//   ....[0]....
.L_25:
        /*0054*/ 	.word	0x00000310
        /*0058*/ 	.word	0x000000ff
        /*005c*/ 	.word	0x00038000
        /*0060*/ 	.short	0x0100
        /*0062*/ 	.byte	0x08
	.zero		1


	//   ....[1]....
        /*0064*/ 	.word	0x00000320
        /*0068*/ 	.word	0x000000ff
        /*006c*/ 	.word	0x000380e0
        /*0070*/ 	.short	0x0100
        /*0072*/ 	.byte	0x08
	.zero		1


	//   ....[2]....
        /*0074*/ 	.word	0x00000330
        /*0078*/ 	.word	0x000000ff
        /*007c*/ 	.word	0x00038008
        /*0080*/ 	.short	0x0100
        /*0082*/ 	.byte	0x08
	.zero		1


	//   ....[3]....
        /*0084*/ 	.word	0x00000340
        /*0088*/ 	.word	0x000000ff
        /*008c*/ 	.word	0x000380e8
        /*0090*/ 	.short	0x0100
        /*0092*/ 	.byte	0x08
	.zero		1


	//   ....[4]....
        /*0094*/ 	.word	0x00000350
        /*0098*/ 	.word	0x000000ff
        /*009c*/ 	.word	0x00038010
        /*00a0*/ 	.short	0x0100
        /*00a2*/ 	.byte	0x08
	.zero		1


	//   ....[5]....
        /*00a4*/ 	.word	0x00000360
        /*00a8*/ 	.word	0x000000ff
        /*00ac*/ 	.word	0x000380f0
        /*00b0*/ 	.short	0x0100
        /*00b2*/ 	.byte	0x08
	.zero		1


	//   ....[6]....
        /*00b4*/ 	.word	0x00000370
        /*00b8*/ 	.word	0x000000ff
        /*00bc*/ 	.word	0x00038018
        /*00c0*/ 	.short	0x0100
        /*00c2*/ 	.byte	0x08
	.zero		1


	//   ....[7]....
        /*00c4*/ 	.word	0x00000380
        /*00c8*/ 	.word	0x000000ff
        /*00cc*/ 	.word	0x000380f8
        /*00d0*/ 	.short	0x0100
        /*00d2*/ 	.byte	0x08
	.zero		1


	//   ....[8]....
        /*00d4*/ 	.word	0x00000390
        /*00d8*/ 	.word	0x000000ff
        /*00dc*/ 	.word	0x00038020
        /*00e0*/ 	.short	0x0100
        /*00e2*/ 	.byte	0x08
	.zero		1


	//   ....[9]....
        /*00e4*/ 	.word	0x000003a0
        /*00e8*/ 	.word	0x000000ff
        /*00ec*/ 	.word	0x00038100
        /*00f0*/ 	.short	0x0100
        /*00f2*/ 	.byte	0x08
	.zero		1


	//   ....[10]....
        /*00f4*/ 	.word	0x000003b0
        /*00f8*/ 	.word	0x000000ff
        /*00fc*/ 	.word	0x00038028
        /*0100*/ 	.short	0x0100
        /*0102*/ 	.byte	0x08
	.zero		1


	//   ....[11]....
        /*0104*/ 	.word	0x000003c0
        /*0108*/ 	.word	0x000000ff
        /*010c*/ 	.word	0x00038108
        /*0110*/ 	.short	0x0100
        /*0112*/ 	.byte	0x08
	.zero		1


	//   ....[12]....
        /*0114*/ 	.word	0x000003d0
        /*0118*/ 	.word	0x000000ff
        /*011c*/ 	.word	0x00038030
        /*0120*/ 	.short	0x0100
        /*0122*/ 	.byte	0x08
	.zero		1


	//   ....[13]....
        /*0124*/ 	.word	0x000003e0
        /*0128*/ 	.word	0x000000ff
        /*012c*/ 	.word	0x00038110
        /*0130*/ 	.short	0x0100
        /*0132*/ 	.byte	0x08
	.zero		1


	//   ....[14]....
        /*0134*/ 	.word	0x000003f0
        /*0138*/ 	.word	0x000000ff
        /*013c*/ 	.word	0x00038038
        /*0140*/ 	.short	0x0100
        /*0142*/ 	.byte	0x08
	.zero		1


	//   ....[15]....
        /*0144*/ 	.word	0x00000400
        /*0148*/ 	.word	0x000000ff
        /*014c*/ 	.word	0x00038118
        /*0150*/ 	.short	0x0100
        /*0152*/ 	.byte	0x08
	.zero		1


	//   ....[16]....
        /*0154*/ 	.word	0x00000410
        /*0158*/ 	.word	0x000000ff
        /*015c*/ 	.word	0x00038040
        /*0160*/ 	.short	0x0100
        /*0162*/ 	.byte	0x08
	.zero		1


	//   ....[17]....
        /*0164*/ 	.word	0x00000420
        /*0168*/ 	.word	0x000000ff
        /*016c*/ 	.word	0x00038120
        /*0170*/ 	.short	0x0100
        /*0172*/ 	.byte	0x08
	.zero		1


	//   ....[18]....
        /*0174*/ 	.word	0x00000430
        /*0178*/ 	.word	0x000000ff
        /*017c*/ 	.word	0x00038048
        /*0180*/ 	.short	0x0100
        /*0182*/ 	.byte	0x08
	.zero		1


	//   ....[19]....
        /*0184*/ 	.word	0x00000440
        /*0188*/ 	.word	0x000000ff
        /*018c*/ 	.word	0x00038128
        /*0190*/ 	.short	0x0100
        /*0192*/ 	.byte	0x08
	.zero		1


	//   ....[20]....
        /*0194*/ 	.word	0x00000450
        /*0198*/ 	.word	0x000000ff
        /*019c*/ 	.word	0x00038050
        /*01a0*/ 	.short	0x0100
        /*01a2*/ 	.byte	0x08
	.zero		1


	//   ....[21]....
        /*01a4*/ 	.word	0x00000460
        /*01a8*/ 	.word	0x000000ff
        /*01ac*/ 	.word	0x00038130
        /*01b0*/ 	.short	0x0100
        /*01b2*/ 	.byte	0x08
	.zero		1


	//   ....[22]....
        /*01b4*/ 	.word	0x00000470
        /*01b8*/ 	.word	0x000000ff
        /*01bc*/ 	.word	0x00038058
        /*01c0*/ 	.short	0x0100
        /*01c2*/ 	.byte	0x08
	.zero		1


	//   ....[23]....
        /*01c4*/ 	.word	0x00000480
        /*01c8*/ 	.word	0x000000ff
        /*01cc*/ 	.word	0x00038138
        /*01d0*/ 	.short	0x0100
        /*01d2*/ 	.byte	0x08
	.zero		1


	//   ....[24]....
        /*01d4*/ 	.word	0x00000490
        /*01d8*/ 	.word	0x000000ff
        /*01dc*/ 	.word	0x00038060
        /*01e0*/ 	.short	0x0100
        /*01e2*/ 	.byte	0x08
	.zero		1


	//   ....[25]....
        /*01e4*/ 	.word	0x000004a0
        /*01e8*/ 	.word	0x000000ff
        /*01ec*/ 	.word	0x00038140
        /*01f0*/ 	.short	0x0100
        /*01f2*/ 	.byte	0x08
	.zero		1


	//   ....[26]....
        /*01f4*/ 	.word	0x000004b0
        /*01f8*/ 	.word	0x000000ff
        /*01fc*/ 	.word	0x00038068
        /*0200*/ 	.short	0x0100
        /*0202*/ 	.byte	0x08
	.zero		1


	//   ....[27]....
        /*0204*/ 	.word	0x000004c0
        /*0208*/ 	.word	0x000000ff
        /*020c*/ 	.word	0x00038148
        /*0210*/ 	.short	0x0100
        /*0212*/ 	.byte	0x08
	.zero		1


	//   ....[28]....
        /*0214*/ 	.word	0x000004d0
        /*0218*/ 	.word	0x000000ff
        /*021c*/ 	.word	0x00038070
        /*0220*/ 	.short	0x0100
        /*0222*/ 	.byte	0x08
	.zero		1


	//   ....[29]....
        /*0224*/ 	.word	0x000004e0
        /*0228*/ 	.word	0x000000ff
        /*022c*/ 	.word	0x00038150
        /*0230*/ 	.short	0x0100
        /*0232*/ 	.byte	0x08
	.zero		1


	//   ....[30]....
        /*0234*/ 	.word	0x000004f0
        /*0238*/ 	.word	0x000000ff
        /*023c*/ 	.word	0x00038078
        /*0240*/ 	.short	0x0100
        /*0242*/ 	.byte	0x08
	.zero		1


	//   ....[31]....
        /*0244*/ 	.word	0x00000500
        /*0248*/ 	.word	0x000000ff
        /*024c*/ 	.word	0x00038158
        /*0250*/ 	.short	0x0100
        /*0252*/ 	.byte	0x08
	.zero		1


	//   ....[32]....
        /*0254*/ 	.word	0x00000510
        /*0258*/ 	.word	0x000000ff
        /*025c*/ 	.word	0x00038080
        /*0260*/ 	.short	0x0100
        /*0262*/ 	.byte	0x08
	.zero		1


	//   ....[33]....
        /*0264*/ 	.word	0x00000520
        /*0268*/ 	.word	0x000000ff
        /*026c*/ 	.word	0x00038160
        /*0270*/ 	.short	0x0100
        /*0272*/ 	.byte	0x08
	.zero		1


	//   ....[34]....
        /*0274*/ 	.word	0x00000530
        /*0278*/ 	.word	0x000000ff
        /*027c*/ 	.word	0x00038088
        /*0280*/ 	.short	0x0100
        /*0282*/ 	.byte	0x08
	.zero		1


	//   ....[35]....
        /*0284*/ 	.word	0x00000540
        /*0288*/ 	.word	0x000000ff
        /*028c*/ 	.word	0x00038168
        /*0290*/ 	.short	0x0100
        /*0292*/ 	.byte	0x08
	.zero		1


	//   ....[36]....
        /*0294*/ 	.word	0x00000550
        /*0298*/ 	.word	0x000000ff
        /*029c*/ 	.word	0x00038090
        /*02a0*/ 	.short	0x0100
        /*02a2*/ 	.byte	0x08
	.zero		1


	//   ....[37]....
        /*02a4*/ 	.word	0x00000560
        /*02a8*/ 	.word	0x000000ff
        /*02ac*/ 	.word	0x00038170
        /*02b0*/ 	.short	0x0100
        /*02b2*/ 	.byte	0x08
	.zero		1


	//   ....[38]....
        /*02b4*/ 	.word	0x00000570
        /*02b8*/ 	.word	0x000000ff
        /*02bc*/ 	.word	0x00038098
        /*02c0*/ 	.short	0x0100
        /*02c2*/ 	.byte	0x08
	.zero		1


	//   ....[39]....
        /*02c4*/ 	.word	0x00000580
        /*02c8*/ 	.word	0x000000ff
        /*02cc*/ 	.word	0x00038178
        /*02d0*/ 	.short	0x0100
        /*02d2*/ 	.byte	0x08
	.zero		1


	//   ....[40]....
        /*02d4*/ 	.word	0x00000590
        /*02d8*/ 	.word	0x000000ff
        /*02dc*/ 	.word	0x000380a0
        /*02e0*/ 	.short	0x0100
        /*02e2*/ 	.byte	0x08
	.zero		1


	//   ....[41]....
        /*02e4*/ 	.word	0x000005a0
        /*02e8*/ 	.word	0x000000ff
        /*02ec*/ 	.word	0x00038180
        /*02f0*/ 	.short	0x0100
        /*02f2*/ 	.byte	0x08
	.zero		1


	//   ....[42]....
        /*02f4*/ 	.word	0x000005b0
        /*02f8*/ 	.word	0x000000ff
        /*02fc*/ 	.word	0x000380a8
        /*0300*/ 	.short	0x0100
        /*0302*/ 	.byte	0x08
	.zero		1


	//   ....[43]....
        /*0304*/ 	.word	0x000005c0
        /*0308*/ 	.word	0x000000ff
        /*030c*/ 	.word	0x00038188
        /*0310*/ 	.short	0x0100
        /*0312*/ 	.byte	0x08
	.zero		1


	//   ....[44]....
        /*0314*/ 	.word	0x000005d0
        /*0318*/ 	.word	0x000000ff
        /*031c*/ 	.word	0x000380b0
        /*0320*/ 	.short	0x0100
        /*0322*/ 	.byte	0x08
	.zero		1


	//   ....[45]....
        /*0324*/ 	.word	0x000005e0
        /*0328*/ 	.word	0x000000ff
        /*032c*/ 	.word	0x00038190
        /*0330*/ 	.short	0x0100
        /*0332*/ 	.byte	0x08
	.zero		1


	//   ....[46]....
        /*0334*/ 	.word	0x000005f0
        /*0338*/ 	.word	0x000000ff
        /*033c*/ 	.word	0x000380b8
        /*0340*/ 	.short	0x0100
        /*0342*/ 	.byte	0x08
	.zero		1


	//   ....[47]....
        /*0344*/ 	.word	0x00000600
        /*0348*/ 	.word	0x000000ff
        /*034c*/ 	.word	0x00038198
        /*0350*/ 	.short	0x0100
        /*0352*/ 	.byte	0x08
	.zero		1


	//   ....[48]....
        /*0354*/ 	.word	0x00000610
        /*0358*/ 	.word	0x000000ff
        /*035c*/ 	.word	0x000380c0
        /*0360*/ 	.short	0x0100
        /*0362*/ 	.byte	0x08
	.zero		1


	//   ....[49]....
        /*0364*/ 	.word	0x00000620
        /*0368*/ 	.word	0x000000ff
        /*036c*/ 	.word	0x000381a0
        /*0370*/ 	.short	0x0100
        /*0372*/ 	.byte	0x08
	.zero		1


	//   ....[50]....
        /*0374*/ 	.word	0x00000630
        /*0378*/ 	.word	0x000000ff
        /*037c*/ 	.word	0x000380c8
        /*0380*/ 	.short	0x0100
        /*0382*/ 	.byte	0x08
	.zero		1


	//   ....[51]....
        /*0384*/ 	.word	0x00000640
        /*0388*/ 	.word	0x000000ff
        /*038c*/ 	.word	0x000381a8
        /*0390*/ 	.short	0x0100
        /*0392*/ 	.byte	0x08
	.zero		1


	//   ....[52]....
        /*0394*/ 	.word	0x00000650
        /*0398*/ 	.word	0x000000ff
        /*039c*/ 	.word	0x000380d0
        /*03a0*/ 	.short	0x0100
        /*03a2*/ 	.byte	0x08
	.zero		1


	//   ....[53]....
        /*03a4*/ 	.word	0x00000660
        /*03a8*/ 	.word	0x000000ff
        /*03ac*/ 	.word	0x000381b0
        /*03b0*/ 	.short	0x0100
        /*03b2*/ 	.byte	0x08
	.zero		1


	//   ....[54]....
        /*03b4*/ 	.word	0x00000670
        /*03b8*/ 	.word	0x000000ff
        /*03bc*/ 	.word	0x000380d8
        /*03c0*/ 	.short	0x0100
        /*03c2*/ 	.byte	0x08
	.zero		1


	//   ....[55]....
        /*03c4*/ 	.word	0x00000680
        /*03c8*/ 	.word	0x000000ff
        /*03cc*/ 	.word	0x000381b8
        /*03d0*/ 	.short	0x0100
        /*03d2*/ 	.byte	0x08
	.zero		1


	//   ....[56]....
        /*03d4*/ 	.word	0x00000f20
        /*03d8*/ 	.word	0x00000008
        /*03dc*/ 	.word	0x00038000
        /*03e0*/ 	.short	0x010a
        /*03e2*/ 	.byte	0x3f
	.zero		1


	//   ....[57]....
        /*03e4*/ 	.word	0x00001240
        /*03e8*/ 	.word	0x00000009
        /*03ec*/ 	.word	0x00038000
        /*03f0*/ 	.short	0x010a
        /*03f2*/ 	.byte	0x3f
	.zero		1


	//   ....[58]....
        /*03f4*/ 	.word	0x000013a0
        /*03f8*/ 	.word	0x00000009
        /*03fc*/ 	.word	0x00000000
        /*0400*/ 	.short	0x0101
        /*0402*/ 	.byte	0x3f
	.zero		1


	//   ....[59]....
        /*0404*/ 	.word	0x000015e0
        /*0408*/ 	.word	0x00000003
        /*040c*/ 	.word	0x00000000
        /*0410*/ 	.short	0x0101
        /*0412*/ 	.byte	0x3f
	.zero		1


	//   ....[60]....
        /*0414*/ 	.word	0x00003fb0
        /*0418*/ 	.word	0x00000017
        /*041c*/ 	.word	0x000380e0
        /*0420*/ 	.short	0x010a
        /*0422*/ 	.byte	0x3f
	.zero		1


	//   ....[61]....
        /*0424*/ 	.word	0x00004680
        /*0428*/ 	.word	0x00000002
        /*042c*/ 	.word	0x00000000
        /*0430*/ 	.short	0x010a
        /*0432*/ 	.byte	0x3f
	.zero		1


	//   ....[62]....
        /*0434*/ 	.word	0x00004730
        /*0438*/ 	.word	0x00000002
        /*043c*/ 	.word	0x00000000
        /*0440*/ 	.short	0x010a
        /*0442*/ 	.byte	0x3f
	.zero		1


	//   ....[63]....
        /*0444*/ 	.word	0x000047e0
        /*0448*/ 	.word	0x00000002
        /*044c*/ 	.word	0x00000000
        /*0450*/ 	.short	0x010a
        /*0452*/ 	.byte	0x3f
	.zero		1


	//   ....[64]....
        /*0454*/ 	.word	0x00004890
        /*0458*/ 	.word	0x00000002
        /*045c*/ 	.word	0x00000000
        /*0460*/ 	.short	0x010a
        /*0462*/ 	.byte	0x3f
	.zero		1


	//   ....[65]....
        /*0464*/ 	.word	0x00004940
        /*0468*/ 	.word	0x00000002
        /*046c*/ 	.word	0x00000000
        /*0470*/ 	.short	0x010a
        /*0472*/ 	.byte	0x3f
	.zero		1


	//   ....[66]....
        /*0474*/ 	.word	0x000049f0
        /*0478*/ 	.word	0x00000002
        /*047c*/ 	.word	0x00000000
        /*0480*/ 	.short	0x010a
        /*0482*/ 	.byte	0x3f
	.zero		1


	//   ....[67]....
        /*0484*/ 	.word	0x00004aa0
        /*0488*/ 	.word	0x00000002
        /*048c*/ 	.word	0x00000000
        /*0490*/ 	.short	0x010a
        /*0492*/ 	.byte	0x3f
	.zero		1


	//   ....[68]....
        /*0494*/ 	.word	0x00004b50
        /*0498*/ 	.word	0x00000002
        /*049c*/ 	.word	0x00000000
        /*04a0*/ 	.short	0x010a
        /*04a2*/ 	.byte	0x3f
	.zero		1


	//   ....[69]....
        /*04a4*/ 	.word	0x00004c00
        /*04a8*/ 	.word	0x00000002
        /*04ac*/ 	.word	0x00000000
        /*04b0*/ 	.short	0x010a
        /*04b2*/ 	.byte	0x3f
	.zero		1


	//   ....[70]....
        /*04b4*/ 	.word	0x00004cb0
        /*04b8*/ 	.word	0x00000002
        /*04bc*/ 	.word	0x00000000
        /*04c0*/ 	.short	0x010a
        /*04c2*/ 	.byte	0x3f
	.zero		1


	//   ....[71]....
        /*04c4*/ 	.word	0x00004d60
        /*04c8*/ 	.word	0x00000002
        /*04cc*/ 	.word	0x00000000
        /*04d0*/ 	.short	0x010a
        /*04d2*/ 	.byte	0x3f
	.zero		1


	//   ....[72]....
        /*04d4*/ 	.word	0x00004e10
        /*04d8*/ 	.word	0x00000002
        /*04dc*/ 	.word	0x00000000
        /*04e0*/ 	.short	0x010a
        /*04e2*/ 	.byte	0x3f
	.zero		1


	//   ....[73]....
        /*04e4*/ 	.word	0x00004ec0
        /*04e8*/ 	.word	0x00000002
        /*04ec*/ 	.word	0x00000000
        /*04f0*/ 	.short	0x010a
        /*04f2*/ 	.byte	0x3f
	.zero		1


	//   ....[74]....
        /*04f4*/ 	.word	0x00004f70
        /*04f8*/ 	.word	0x00000002
        /*04fc*/ 	.word	0x00000000
        /*0500*/ 	.short	0x010a
        /*0502*/ 	.byte	0x3f
	.zero		1


	//   ....[75]....
        /*0504*/ 	.word	0x00005020
        /*0508*/ 	.word	0x00000002
        /*050c*/ 	.word	0x00000000
        /*0510*/ 	.short	0x010a
        /*0512*/ 	.byte	0x3f
	.zero		1


	//   ....[76]....
        /*0514*/ 	.word	0x000050d0
        /*0518*/ 	.word	0x00000002
        /*051c*/ 	.word	0x00000000
        /*0520*/ 	.short	0x010a
        /*0522*/ 	.byte	0x3f
	.zero		1


	//   ....[77]....
        /*0524*/ 	.word	0x00005180
        /*0528*/ 	.word	0x00000002
        /*052c*/ 	.word	0x00000000
        /*0530*/ 	.short	0x010a
        /*0532*/ 	.byte	0x3f
	.zero		1


	//   ....[78]....
        /*0534*/ 	.word	0x00005230
        /*0538*/ 	.word	0x00000002
        /*053c*/ 	.word	0x00000000
        /*0540*/ 	.short	0x010a
        /*0542*/ 	.byte	0x3f
	.zero		1


	//   ....[79]....
        /*0544*/ 	.word	0x000052e0
        /*0548*/ 	.word	0x00000002
        /*054c*/ 	.word	0x00000000
        /*0550*/ 	.short	0x010a
        /*0552*/ 	.byte	0x3f
	.zero		1


	//   ....[80]....
        /*0554*/ 	.word	0x00005390
        /*0558*/ 	.word	0x00000002
        /*055c*/ 	.word	0x00000000
        /*0560*/ 	.short	0x010a
        /*0562*/ 	.byte	0x3f
	.zero		1


	//   ....[81]....
        /*0564*/ 	.word	0x00005440
        /*0568*/ 	.word	0x00000002
        /*056c*/ 	.word	0x00000000
        /*0570*/ 	.short	0x010a
        /*0572*/ 	.byte	0x3f
	.zero		1


	//   ....[82]....
        /*0574*/ 	.word	0x000054f0
        /*0578*/ 	.word	0x00000002
        /*057c*/ 	.word	0x00000000
        /*0580*/ 	.short	0x010a
        /*0582*/ 	.byte	0x3f
	.zero		1


	//   ....[83]....
        /*0584*/ 	.word	0x000055a0
        /*0588*/ 	.word	0x00000002
        /*058c*/ 	.word	0x00000000
        /*0590*/ 	.short	0x010a
        /*0592*/ 	.byte	0x3f
	.zero		1


	//   ....[84]....
        /*0594*/ 	.word	0x00005650
        /*0598*/ 	.word	0x00000002
        /*059c*/ 	.word	0x00000000
        /*05a0*/ 	.short	0x010a
        /*05a2*/ 	.byte	0x3f
	.zero		1


	//   ....[85]....
        /*05a4*/ 	.word	0x00005700
        /*05a8*/ 	.word	0x00000002
        /*05ac*/ 	.word	0x00000000
        /*05b0*/ 	.short	0x010a
        /*05b2*/ 	.byte	0x3f
	.zero		1


	//   ....[86]....
        /*05b4*/ 	.word	0x000057b0
        /*05b8*/ 	.word	0x00000002
        /*05bc*/ 	.word	0x00000000
        /*05c0*/ 	.short	0x010a
        /*05c2*/ 	.byte	0x3f
	.zero		1


	//   ....[87]....
        /*05c4*/ 	.word	0x00005860
        /*05c8*/ 	.word	0x00000002
        /*05cc*/ 	.word	0x00000000
        /*05d0*/ 	.short	0x010a
        /*05d2*/ 	.byte	0x3f
	.zero		1


	//   ....[88]....
        /*05d4*/ 	.word	0x00005910
        /*05d8*/ 	.word	0x00000003
        /*05dc*/ 	.word	0x00000000
        /*05e0*/ 	.short	0x010a
        /*05e2*/ 	.byte	0x3f
	.zero		1


	//----- nvinfo : EIATTR_NUM_MBARRIERS
	.align		4
.L_26:
        /*05e4*/ 	.byte	0x03, 0x38
        /*05e6*/ 	.short	0x0038


	//----- nvinfo : EIATTR_EXIT_INSTR_OFFSETS
	.align		4
        /*05e8*/ 	.byte	0x04, 0x1c
        /*05ea*/ 	.short	(.L_28 - .L_27)


	//   ....[0]....
.L_27:
        /*05ec*/ 	.word	0x00000d50


	//   ....[1]....
        /*05f0*/ 	.word	0x00001730


	//   ....[2]....
        /*05f4*/ 	.word	0x00003470


	//   ....[3]....
        /*05f8*/ 	.word	0x00003490


	//   ....[4]....
        /*05fc*/ 	.word	0x00003d90


	//   ....[5]....
        /*0600*/ 	.word	0x00003db0


	//   ....[6]....
        /*0604*/ 	.word	0x00003dd0


	//   ....[7]....
        /*0608*/ 	.word	0x00004570


	//   ....[8]....
        /*060c*/ 	.word	0x00005940


	//----- nvinfo : EIATTR_MAX_THREADS
	.align		4
.L_28:
        /*0610*/ 	.byte	0x04, 0x05
        /*0612*/ 	.short	(.L_30 - .L_29)
.L_29:
        /*0614*/ 	.word	0x00000100
        /*0618*/ 	.word	0x00000001
        /*061c*/ 	.word	0x00000001


	//----- nvinfo : EIATTR_CRS_STACK_SIZE
	.align		4
.L_30:
        /*0620*/ 	.byte	0x04, 0x1e
        /*0622*/ 	.short	(.L_32 - .L_31)
.L_31:
        /*0624*/ 	.word	0x00000000


	//----- nvinfo : EIATTR_CBANK_PARAM_SIZE
	.align		4
.L_32:
        /*0628*/ 	.byte	0x03, 0x19
        /*062a*/ 	.short	0x03f0


	//----- nvinfo : EIATTR_PARAM_CBANK
	.align		4
        /*062c*/ 	.byte	0x04, 0x0a
        /*062e*/ 	.short	(.L_34 - .L_33)
	.align		4
.L_33:
        /*0630*/ 	.word	index@(.nv.constant0._ZN7cutlass13device_kernelINS_4conv6kernel13ConvUniversalINS1_16ConvProblemShapeILNS1_8OperatorE0ELi2EEENS1_10collective14CollectiveConvINS1_46MainloopSm90TmaGmmaWarpSpecializedImplicitGemmILS5_0ELi28ELi2EN4cute5tupleIJNSA_1CILi2EEENSC_ILi1EEESE_EEENS1_36KernelImplicitTmaWarpSpecializedSm90ELi1EEENSB_IJNSC_ILi64EEESI_NSB_IJSI_EEEEEENS_12float_e4m3_tESL_NSA_8TiledMMAINSA_8MMA_AtomIJNSA_4SM904GMMA30MMA_64x64x32_F32E4M3E4M3_SS_TNILNSP_7ScaleInE1ELSR_1EEEEEENSA_6LayoutINSB_IJSE_SE_SE_EEENSB_IJNSC_ILi0EEESW_SW_EEEEENSB_IJNSA_10UnderscoreESZ_SZ_EEEEENS7_6detail26Sm90ImplicitGemmTileTraitsINSA_20SM90_TMA_LOAD_IM2COLENSA_14ComposedLayoutINSA_7SwizzleILi2ELi4ELi3EEENSA_18smem_ptr_flag_bitsILi8EEENSU_INSB_IJNSB_IJNSC_ILi8EEES1A_EEENSB_IJSI_SE_EEENSB_IJSE_NSC_ILi28EEEEEEEEENSB_IJNSB_IJSI_NSC_ILi512EEEEEENSB_IJSE_SW_EEENSB_IJSW_NSC_ILi4096EEEEEEEEEEEEEvEENS13_INSA_23SM90_TMA_LOAD_MULTICASTES1N_vEEEENS_8epilogue10collective6detail29Sm90TmaWarpSpecializedAdapterINS1T_15DefaultEpilogueISL_NSB_IJNSB_IJlllEEESE_SW_EEES1Y_NS1S_6thread17LinearCombinationISL_Li1EffLNS1Z_9ScaleType4KindE0ELNS_15FloatRoundStyleE2ESL_EENS_4gemm15EpilogueDefaultEEEEEvvEEEEvNT_6ParamsE)
        /*0634*/ 	.short	0x0210
        /*0636*/ 	.short	0x03f0


	//----- nvinfo : EIATTR_SW_WAR
	.align		4
.L_34:
        /*0638*/ 	.byte	0x04, 0x36
        /*063a*/ 	.short	(.L_36 - .L_35)
.L_35:
        /*063c*/ 	.word	0x00000008
.L_36:


//--------------------- .nv.callgraph             --------------------------
	.section	.nv.callgraph,"",@"SHT_CUDA_CALLGRAPH"
	.align	4
	.sectionentsize	8
	.align		4
        /*0000*/ 	.word	0x00000000
	.align		4
        /*0004*/ 	.word	0xffffffff
	.align		4
        /*0008*/ 	.word	0x00000000
	.align		4
        /*000c*/ 	.word	0xfffffffe
	.align		4
        /*0010*/ 	.word	0x00000000
	.align		4
        /*0014*/ 	.word	0xfffffffd
	.align		4
        /*0018*/ 	.word	0x00000000
	.align		4
        /*001c*/ 	.word	0xfffffffc


//--------------------- .nv.constant4             --------------------------
	.section	.nv.constant4,"a",@progbits
	.align	8
	.align		8
.nv.constant4:
        /*0000*/ 	.dword	_ZN39_INTERNAL_13b18d62_4_k_cu_2f8772af_30214cuda3std3__45__cpo5beginE
	.align		8
        /*0008*/ 	.dword	_ZN39_INTERNAL_13b18d62_4_k_cu_2f8772af_30214cuda3std3__45__cpo3endE
	.align		8
        /*0010*/ 	.dword	_ZN39_INTERNAL_13b18d62_4_k_cu_2f8772af_30214cuda3std3__45__cpo6cbeginE
	.align		8
        /*0018*/ 	.dword	_ZN39_INTERNAL_13b18d62_4_k_cu_2f8772af_30214cuda3std3__45__cpo4cendE
	.align		8
        /*0020*/ 	.dword	_ZN39_INTERNAL_13b18d62_4_k_cu_2f8772af_30214cuda3std3__441_GLOBAL__N__13b18d62_4_k_cu_2f8772af_30216ignoreE
	.align		8
        /*0028*/ 	.dword	_ZN39_INTERNAL_13b18d62_4_k_cu_2f8772af_30214cuda3std3__419piecewise_constructE
	.align		8
        /*0030*/ 	.dword	_ZN39_INTERNAL_13b18d62_4_k_cu_2f8772af_30214cuda3std3__48in_placeE
	.align		8
        /*0038*/ 	.dword	_ZN39_INTERNAL_13b18d62_4_k_cu_2f8772af_30214cuda3std6ranges3__45__cpo4swapE
	.align		8
        /*0040*/ 	.dword	_ZN39_INTERNAL_13b18d62_4_k_cu_2f8772af_30214cuda3std6ranges3__45__cpo9iter_moveE
	.align		8
        /*0048*/ 	.dword	_ZN39_INTERNAL_13b18d62_4_k_cu_2f8772af_30214cute7productE
	.align		8
        /*0050*/ 	.dword	_ZN39_INTERNAL_13b18d62_4_k_cu_2f8772af_30214cute1_E


//--------------------- .text._ZN7cutlass13device_kernelINS_4conv6kernel13ConvUniversalINS1_16ConvProblemShapeILNS1_8OperatorE0ELi2EEENS1_10collective14CollectiveConvINS1_46MainloopSm90TmaGmmaWarpSpecializedImplicitGemmILS5_0ELi28ELi2EN4cute5tupleIJNSA_1CILi2EEENSC_ILi1EEESE_EEENS1_36KernelImplicitTmaWarpSpecializedSm90ELi1EEENSB_IJNSC_ILi64EEESI_NSB_IJSI_EEEEEENS_12float_e4m3_tESL_NSA_8TiledMMAINSA_8MMA_AtomIJNSA_4SM904GMMA30MMA_64x64x32_F32E4M3E4M3_SS_TNILNSP_7ScaleInE1ELSR_1EEEEEENSA_6LayoutINSB_IJSE_SE_SE_EEENSB_IJNSC_ILi0EEESW_SW_EEEEENSB_IJNSA_10UnderscoreESZ_SZ_EEEEENS7_6detail26Sm90ImplicitGemmTileTraitsINSA_20SM90_TMA_LOAD_IM2COLENSA_14ComposedLayoutINSA_7SwizzleILi2ELi4ELi3EEENSA_18smem_ptr_flag_bitsILi8EEENSU_INSB_IJNSB_IJNSC_ILi8EEES1A_EEENSB_IJSI_SE_EEENSB_IJSE_NSC_ILi28EEEEEEEEENSB_IJNSB_IJSI_NSC_ILi512EEEEEENSB_IJSE_SW_EEENSB_IJSW_NSC_ILi4096EEEEEEEEEEEEEvEENS13_INSA_23SM90_TMA_LOAD_MULTICASTES1N_vEEEENS_8epilogue10collective6detail29Sm90TmaWarpSpecializedAdapterINS1T_15DefaultEpilogueISL_NSB_IJNSB_IJlllEEESE_SW_EEES1Y_NS1S_6thread17LinearCombinationISL_Li1EffLNS1Z_9ScaleType4KindE0ELNS_15FloatRoundStyleE2ESL_EENS_4gemm15EpilogueDefaultEEEEEvvEEEEvNT_6ParamsE --------------------------
	.section	.text._ZN7cutlass13device_kernelINS_4conv6kernel13ConvUniversalINS1_16ConvProblemShapeILNS1_8OperatorE0ELi2EEENS1_10collective14CollectiveConvINS1_46MainloopSm90TmaGmmaWarpSpecializedImplicitGemmILS5_0ELi28ELi2EN4cute5tupleIJNSA_1CILi2EEENSC_ILi1EEESE_EEENS1_36KernelImplicitTmaWarpSpecializedSm90ELi1EEENSB_IJNSC_ILi64EEESI_NSB_IJSI_EEEEEENS_12float_e4m3_tESL_NSA_8TiledMMAINSA_8MMA_AtomIJNSA_4SM904GMMA30MMA_64x64x32_F32E4M3E4M3_SS_TNILNSP_7ScaleInE1ELSR_1EEEEEENSA_6LayoutINSB_IJSE_SE_SE_EEENSB_IJNSC_ILi0EEESW_SW_EEEEENSB_IJNSA_10UnderscoreESZ_SZ_EEEEENS7_6detail26Sm90ImplicitGemmTileTraitsINSA_20SM90_TMA_LOAD_IM2COLENSA_14ComposedLayoutINSA_7SwizzleILi2ELi4ELi3EEENSA_18smem_ptr_flag_bitsILi8EEENSU_INSB_IJNSB_IJNSC_ILi8EEES1A_EEENSB_IJSI_SE_EEENSB_IJSE_NSC_ILi28EEEEEEEEENSB_IJNSB_IJSI_NSC_ILi512EEEEEENSB_IJSE_SW_EEENSB_IJSW_NSC_ILi4096EEEEEEEEEEEEEvEENS13_INSA_23SM90_TMA_LOAD_MULTICASTES1N_vEEEENS_8epilogue10collective6detail29Sm90TmaWarpSpecializedAdapterINS1T_15DefaultEpilogueISL_NSB_IJNSB_IJlllEEESE_SW_EEES1Y_NS1S_6thread17LinearCombinationISL_Li1EffLNS1Z_9ScaleType4KindE0ELNS_15FloatRoundStyleE2ESL_EENS_4gemm15EpilogueDefaultEEEEEvvEEEEvNT_6ParamsE,"ax",@progbits
	.align	128
.text._ZN7cutlass13device_kernelINS_4conv6kernel13ConvUniversalINS1_16ConvProblemShapeILNS1_8OperatorE0ELi2EEENS1_10collective14CollectiveConvINS1_46MainloopSm90TmaGmmaWarpSpecializedImplicitGemmILS5_0ELi28ELi2EN4cute5tupleIJNSA_1CILi2EEENSC_ILi1EEESE_EEENS1_36KernelImplicitTmaWarpSpecializedSm90ELi1EEENSB_IJNSC_ILi64EEESI_NSB_IJSI_EEEEEENS_12float_e4m3_tESL_NSA_8TiledMMAINSA_8MMA_AtomIJNSA_4SM904GMMA30MMA_64x64x32_F32E4M3E4M3_SS_TNILNSP_7ScaleInE1ELSR_1EEEEEENSA_6LayoutINSB_IJSE_SE_SE_EEENSB_IJNSC_ILi0EEESW_SW_EEEEENSB_IJNSA_10UnderscoreESZ_SZ_EEEEENS7_6detail26Sm90ImplicitGemmTileTraitsINSA_20SM90_TMA_LOAD_IM2COLENSA_14ComposedLayoutINSA_7SwizzleILi2ELi4ELi3EEENSA_18smem_ptr_flag_bitsILi8EEENSU_INSB_IJNSB_IJNSC_ILi8EEES1A_EEENSB_IJSI_SE_EEENSB_IJSE_NSC_ILi28EEEEEEEEENSB_IJNSB_IJSI_NSC_ILi512EEEEEENSB_IJSE_SW_EEENSB_IJSW_NSC_ILi4096EEEEEEEEEEEEEvEENS13_INSA_23SM90_TMA_LOAD_MULTICASTES1N_vEEEENS_8epilogue10collective6detail29Sm90TmaWarpSpecializedAdapterINS1T_15DefaultEpilogueISL_NSB_IJNSB_IJlllEEESE_SW_EEES1Y_NS1S_6thread17LinearCombinationISL_Li1EffLNS1Z_9ScaleType4KindE0ELNS_15FloatRoundStyleE2ESL_EENS_4gemm15EpilogueDefaultEEEEEvvEEEEvNT_6ParamsE:
        .type           _ZN7cutlass13device_kernelINS_4conv6kernel13ConvUniversalINS1_16ConvProblemShapeILNS1_8OperatorE0ELi2EEENS1_10collective14CollectiveConvINS1_46MainloopSm90TmaGmmaWarpSpecializedImplicitGemmILS5_0ELi28ELi2EN4cute5tupleIJNSA_1CILi2EEENSC_ILi1EEESE_EEENS1_36KernelImplicitTmaWarpSpecializedSm90ELi1EEENSB_IJNSC_ILi64EEESI_NSB_IJSI_EEEEEENS_12float_e4m3_tESL_NSA_8TiledMMAINSA_8MMA_AtomIJNSA_4SM904GMMA30MMA_64x64x32_F32E4M3E4M3_SS_TNILNSP_7ScaleInE1ELSR_1EEEEEENSA_6LayoutINSB_IJSE_SE_SE_EEENSB_IJNSC_ILi0EEESW_SW_EEEEENSB_IJNSA_10UnderscoreESZ_SZ_EEEEENS7_6detail26Sm90ImplicitGemmTileTraitsINSA_20SM90_TMA_LOAD_IM2COLENSA_14ComposedLayoutINSA_7SwizzleILi2ELi4ELi3EEENSA_18smem_ptr_flag_bitsILi8EEENSU_INSB_IJNSB_IJNSC_ILi8EEES1A_EEENSB_IJSI_SE_EEENSB_IJSE_NSC_ILi28EEEEEEEEENSB_IJNSB_IJSI_NSC_ILi512EEEEEENSB_IJSE_SW_EEENSB_IJSW_NSC_ILi4096EEEEEEEEEEEEEvEENS13_INSA_23SM90_TMA_LOAD_MULTICASTES1N_vEEEENS_8epilogue10collective6detail29Sm90TmaWarpSpecializedAdapterINS1T_15DefaultEpilogueISL_NSB_IJNSB_IJlllEEESE_SW_EEES1Y_NS1S_6thread17LinearCombinationISL_Li1EffLNS1Z_9ScaleType4KindE0ELNS_15FloatRoundStyleE2ESL_EENS_4gemm15EpilogueDefaultEEEEEvvEEEEvNT_6ParamsE,@function
        .size           _ZN7cutlass13device_kernelINS_4conv6kernel13ConvUniversalINS1_16ConvProblemShapeILNS1_8OperatorE0ELi2EEENS1_10collective14CollectiveConvINS1_46MainloopSm90TmaGmmaWarpSpecializedImplicitGemmILS5_0ELi28ELi2EN4cute5tupleIJNSA_1CILi2EEENSC_ILi1EEESE_EEENS1_36KernelImplicitTmaWarpSpecializedSm90ELi1EEENSB_IJNSC_ILi64EEESI_NSB_IJSI_EEEEEENS_12float_e4m3_tESL_NSA_8TiledMMAINSA_8MMA_AtomIJNSA_4SM904GMMA30MMA_64x64x32_F32E4M3E4M3_SS_TNILNSP_7ScaleInE1ELSR_1EEEEEENSA_6LayoutINSB_IJSE_SE_SE_EEENSB_IJNSC_ILi0EEESW_SW_EEEEENSB_IJNSA_10UnderscoreESZ_SZ_EEEEENS7_6detail26Sm90ImplicitGemmTileTraitsINSA_20SM90_TMA_LOAD_IM2COLENSA_14ComposedLayoutINSA_7SwizzleILi2ELi4ELi3EEENSA_18smem_ptr_flag_bitsILi8EEENSU_INSB_IJNSB_IJNSC_ILi8EEES1A_EEENSB_IJSI_SE_EEENSB_IJSE_NSC_ILi28EEEEEEEEENSB_IJNSB_IJSI_NSC_ILi512EEEEEENSB_IJSE_SW_EEENSB_IJSW_NSC_ILi4096EEEEEEEEEEEEEvEENS13_INSA_23SM90_TMA_LOAD_MULTICASTES1N_vEEEENS_8epilogue10collective6detail29Sm90TmaWarpSpecializedAdapterINS1T_15DefaultEpilogueISL_NSB_IJNSB_IJlllEEESE_SW_EEES1Y_NS1S_6thread17LinearCombinationISL_Li1EffLNS1Z_9ScaleType4KindE0ELNS_15FloatRoundStyleE2ESL_EENS_4gemm15EpilogueDefaultEEEEEvvEEEEvNT_6ParamsE,(.L_x_128 - _ZN7cutlass13device_kernelINS_4conv6kernel13ConvUniversalINS1_16ConvProblemShapeILNS1_8OperatorE0ELi2EEENS1_10collective14CollectiveConvINS1_46MainloopSm90TmaGmmaWarpSpecializedImplicitGemmILS5_0ELi28ELi2EN4cute5tupleIJNSA_1CILi2EEENSC_ILi1EEESE_EEENS1_36KernelImplicitTmaWarpSpecializedSm90ELi1EEENSB_IJNSC_ILi64EEESI_NSB_IJSI_EEEEEENS_12float_e4m3_tESL_NSA_8TiledMMAINSA_8MMA_AtomIJNSA_4SM904GMMA30MMA_64x64x32_F32E4M3E4M3_SS_TNILNSP_7ScaleInE1ELSR_1EEEEEENSA_6LayoutINSB_IJSE_SE_SE_EEENSB_IJNSC_ILi0EEESW_SW_EEEEENSB_IJNSA_10UnderscoreESZ_SZ_EEEEENS7_6detail26Sm90ImplicitGemmTileTraitsINSA_20SM90_TMA_LOAD_IM2COLENSA_14ComposedLayoutINSA_7SwizzleILi2ELi4ELi3EEENSA_18smem_ptr_flag_bitsILi8EEENSU_INSB_IJNSB_IJNSC_ILi8EEES1A_EEENSB_IJSI_SE_EEENSB_IJSE_NSC_ILi28EEEEEEEEENSB_IJNSB_IJSI_NSC_ILi512EEEEEENSB_IJSE_SW_EEENSB_IJSW_NSC_ILi4096EEEEEEEEEEEEEvEENS13_INSA_23SM90_TMA_LOAD_MULTICASTES1N_vEEEENS_8epilogue10collective6detail29Sm90TmaWarpSpecializedAdapterINS1T_15DefaultEpilogueISL_NSB_IJNSB_IJlllEEESE_SW_EEES1Y_NS1S_6thread17LinearCombinationISL_Li1EffLNS1Z_9ScaleType4KindE0ELNS_15FloatRoundStyleE2ESL_EENS_4gemm15EpilogueDefaultEEEEEvvEEEEvNT_6ParamsE)
        .other          _ZN7cutlass13device_kernelINS_4conv6kernel13ConvUniversalINS1_16ConvProblemShapeILNS1_8OperatorE0ELi2EEENS1_10collective14CollectiveConvINS1_46MainloopSm90TmaGmmaWarpSpecializedImplicitGemmILS5_0ELi28ELi2EN4cute5tupleIJNSA_1CILi2EEENSC_ILi1EEESE_EEENS1_36KernelImplicitTmaWarpSpecializedSm90ELi1EEENSB_IJNSC_ILi64EEESI_NSB_IJSI_EEEEEENS_12float_e4m3_tESL_NSA_8TiledMMAINSA_8MMA_AtomIJNSA_4SM904GMMA30MMA_64x64x32_F32E4M3E4M3_SS_TNILNSP_7ScaleInE1ELSR_1EEEEEENSA_6LayoutINSB_IJSE_SE_SE_EEENSB_IJNSC_ILi0EEESW_SW_EEEEENSB_IJNSA_10UnderscoreESZ_SZ_EEEEENS7_6detail26Sm90ImplicitGemmTileTraitsINSA_20SM90_TMA_LOAD_IM2COLENSA_14ComposedLayoutINSA_7SwizzleILi2ELi4ELi3EEENSA_18smem_ptr_flag_bitsILi8EEENSU_INSB_IJNSB_IJNSC_ILi8EEES1A_EEENSB_IJSI_SE_EEENSB_IJSE_NSC_ILi28EEEEEEEEENSB_IJNSB_IJSI_NSC_ILi512EEEEEENSB_IJSE_SW_EEENSB_IJSW_NSC_ILi4096EEEEEEEEEEEEEvEENS13_INSA_23SM90_TMA_LOAD_MULTICASTES1N_vEEEENS_8epilogue10collective6detail29Sm90TmaWarpSpecializedAdapterINS1T_15DefaultEpilogueISL_NSB_IJNSB_IJlllEEESE_SW_EEES1Y_NS1S_6thread17LinearCombinationISL_Li1EffLNS1Z_9ScaleType4KindE0ELNS_15FloatRoundStyleE2ESL_EENS_4gemm15EpilogueDefaultEEEEEvvEEEEvNT_6ParamsE,@"STO_CUDA_ENTRY STV_DEFAULT"
_ZN7cutlass13device_kernelINS_4conv6kernel13ConvUniversalINS1_16ConvProblemShapeILNS1_8OperatorE0ELi2EEENS1_10collective14CollectiveConvINS1_46MainloopSm90TmaGmmaWarpSpecializedImplicitGemmILS5_0ELi28ELi2EN4cute5tupleIJNSA_1CILi2EEENSC_ILi1EEESE_EEENS1_36KernelImplicitTmaWarpSpecializedSm90ELi1EEENSB_IJNSC_ILi64EEESI_NSB_IJSI_EEEEEENS_12float_e4m3_tESL_NSA_8TiledMMAINSA_8MMA_AtomIJNSA_4SM904GMMA30MMA_64x64x32_F32E4M3E4M3_SS_TNILNSP_7ScaleInE1ELSR_1EEEEEENSA_6LayoutINSB_IJSE_SE_SE_EEENSB_IJNSC_ILi0EEESW_SW_EEEEENSB_IJNSA_10UnderscoreESZ_SZ_EEEEENS7_6detail26Sm90ImplicitGemmTileTraitsINSA_20SM90_TMA_LOAD_IM2COLENSA_14ComposedLayoutINSA_7SwizzleILi2ELi4ELi3EEENSA_18smem_ptr_flag_bitsILi8EEENSU_INSB_IJNSB_IJNSC_ILi8EEES1A_EEENSB_IJSI_SE_EEENSB_IJSE_NSC_ILi28EEEEEEEEENSB_IJNSB_IJSI_NSC_ILi512EEEEEENSB_IJSE_SW_EEENSB_IJSW_NSC_ILi4096EEEEEEEEEEEEEvEENS13_INSA_23SM90_TMA_LOAD_MULTICASTES1N_vEEEENS_8epilogue10collective6detail29Sm90TmaWarpSpecializedAdapterINS1T_15DefaultEpilogueISL_NSB_IJNSB_IJlllEEESE_SW_EEES1Y_NS1S_6thread17LinearCombinationISL_Li1EffLNS1Z_9ScaleType4KindE0ELNS_15FloatRoundStyleE2ESL_EENS_4gemm15EpilogueDefaultEEEEEvvEEEEvNT_6ParamsE:
[----:B------:R-:W-:Y:S01]  /*0000*/  LDC R1, c[0x0][0x28] ;  /* 0x00000a00ff017b82 */ /* 0x000fe20000000800 */
[----:B------:R-:W0:Y:S01]  /*0010*/  S2R R7, SR_TID.X ;  /* 0x0000000000077919 */ /* 0x000e220000002100 */
[----:B------:R-:W-:Y:S01]  /*0020*/  ELECT P0, URZ, PT ;  /* 0x00000000003f782f */ /* 0x000fe20003800000 */
[----:B------:R-:W-:Y:S01]  /*0030*/  BSSY B0, `(.L_x_0) ;  /* 0x0000010000007945 */ /* 0x000fe20003800000 */
[----:B------:R-:W1:Y:S01]  /*0040*/  S2R R8, SR_CTAID.X ;  /* 0x0000000000087919 */ /* 0x000e620000002500 */
[--C-:B0-----:R-:W-:Y:S02]  /*0050*/  SHF.R.U32.HI R0, RZ, 0x5, R7.reuse ;  /* 0x00000005ff007819 */ /* 0x101fe40000011607 */
[----:B------:R-:W-:-:S03]  /*0060*/  SHF.R.U32.HI R9, RZ, 0x7, R7 ;  /* 0x00000007ff097819 */ /* 0x000fc60000011607 */
[----:B------:R-:W0:Y:S04]  /*0070*/  SHFL.IDX PT, R2, R0, RZ, 0x1f ;  /* 0x00001fff00027589 */ /* 0x000e2800000e0000 */
[----:B------:R-:W2:Y:S01]  /*0080*/  SHFL.IDX PT, R9, R9, RZ, 0x1f ;  /* 0x00001fff09097589 */ /* 0x000ea200000e0000 */
[----:B0-----:R-:W-:-:S13]  /*0090*/  ISETP.NE.OR P0, PT, R2, RZ, !P0 ;  /* 0x000000ff0200720c */ /* 0x001fda0004705670 */
[----:B-12---:R-:W-:Y:S05]  /*00a0*/  @P0 BRA `(.L_x_1) ;  /* 0x0000000000200947 */ /* 0x006fea0003800000 */
[----:B------:R-:W-:Y:S02]  /*00b0*/  ULDC.64 UR4, c[0x0][0x198] ;  /* 0x0000660000047ab9 */ /* 0x000fe40000000a00 */
[----:B------:R-:W-:Y:S02]  /*00c0*/  UIADD3 UR6, UP0, UR4, 0xf0, URZ ;  /* 0x000000f004067890 */ /* 0x000fe4000ff1e03f */
[----:B------:R-:W-:Y:S02]  /*00d0*/  UIADD3 UR4, UP1, UR4, 0x1f0, URZ ;  /* 0x000001f004047890 */ /* 0x000fe4000ff3e03f */
[----:B------:R-:W-:Y:S02]  /*00e0*/  UIADD3.X UR7, URZ, UR5, URZ, UP0, !UPT ;  /* 0x000000053f077290 */ /* 0x000fe400087fe43f */
[----:B------:R-:W-:-:S07]  /*00f0*/  UIADD3.X UR5, URZ, UR5, URZ, UP1, !UPT ;  /* 0x000000053f057290 */ /* 0x000fce0008ffe43f */
[----:B------:R0:W-:Y:S02]  /*0100*/  UTMACCTL.PF [UR6] ;  /* 0x00000000060079b9 */ /* 0x0001e40008040000 */
[----:B------:R0:W-:Y:S02]  /*0110*/  UTMACCTL.PF [UR4] ;  /* 0x00000000040079b9 */ /* 0x0001e40008040000 */
[----:B0-----:R-:W-:Y:S01]  /*0120*/  NOP ;  /* 0x0000000000007918 */ /* 0x001fe20000000000 */
.L_x_1:
[----:B------:R-:W-:Y:S05]  /*0130*/  BSYNC B0 ;  /* 0x0000000000007941 */ /* 0x000fea0003800000 */
.L_x_0:
[----:B------:R-:W0:Y:S01]  /*0140*/  SHFL.IDX PT, R0, R0, RZ, 0x1f ;  /* 0x00001fff00007589 */ /* 0x000e2200000e0000 */
[----:B------:R-:W-:Y:S02]  /*0150*/  SHF.R.S32.HI R4, RZ, 0x1f, R7 ;  /* 0x0000001fff047819 */ /* 0x000fe40000011407 */
[----:B------:R-:W-:Y:S01]  /*0160*/  I2FP.F32.U32 R6, R8 ;  /* 0x0000000800067245 */ /* 0x000fe20000201000 */
[----:B------:R-:W1:Y:S01]  /*0170*/  S2R R11, SR_CTAID.Y ;  /* 0x00000000000b7919 */ /* 0x000e620000002600 */
[----:B------:R-:W-:-:S04]  /*0180*/  LEA.HI R4, R4, R7, RZ, 0x7 ;  /* 0x0000000704047211 */ /* 0x000fc800078f38ff */
[----:B------:R-:W-:-:S05]  /*0190*/  LOP3.LUT R4, R4, 0xffffff80, RZ, 0xc0, !PT ;  /* 0xffffff8004047812 */ /* 0x000fca00078ec0ff */
[----:B------:R-:W-:-:S05]  /*01a0*/  IMAD.IADD R12, R7, 0x1, -R4 ;  /* 0x00000001070c7824 */ /* 0x000fca00078e0a04 */
[----:B------:R-:W-:-:S04]  /*01b0*/  SHF.R.S32.HI R3, RZ, 0x1f, R12 ;  /* 0x0000001fff037819 */ /* 0x000fc8000001140c */
[----:B------:R-:W-:Y:S02]  /*01c0*/  LEA.HI R3, R3, R12, RZ, 0x3 ;  /* 0x0000000c03037211 */ /* 0x000fe400078f18ff */
[----:B0-----:R-:W-:Y:S02]  /*01d0*/  ISETP.NE.AND P0, PT, R0, RZ, PT ;  /* 0x000000ff0000720c */ /* 0x001fe40003f05270 */
[--C-:B------:R-:W-:Y:S02]  /*01e0*/  SHF.R.S32.HI R4, RZ, 0x3, R3.reuse ;  /* 0x00000003ff047819 */ /* 0x100fe40000011403 */
[----:B------:R-:W-:Y:S02]  /*01f0*/  SHF.R.S32.HI R3, RZ, 0x1f, R3 ;  /* 0x0000001fff037819 */ /* 0x000fe40000011403 */
[----:B------:R-:W-:-:S07]  /*0200*/  SHF.R.S32.HI R5, RZ, 0x1f, R0 ;  /* 0x0000001fff057819 */ /* 0x000fce0000011400 */
[----:B-1----:R-:W-:Y:S05]  /*0210*/  @P0 BRA `(.L_x_2) ;  /* 0x0000000400240947 */ /* 0x002fea0003800000 */
[----:B------:R-:W-:Y:S01]  /*0220*/  ELECT P0, URZ, PT ;  /* 0x00000000003f782f */ /* 0x000fe20003800000 */
[----:B------:R-:W-:-:S12]  /*0230*/  BSSY B0, `(.L_x_2) ;  /* 0x0000047000007945 */ /* 0x000fd80003800000 */
[----:B------:R-:W-:Y:S05]  /*0240*/  @!P0 BRA `(.L_x_3) ;  /* 0x0000000400148947 */ /* 0x000fea0003800000 */
[----:B------:R-:W0:Y:S01]  /*0250*/  S2UR UR8, SR_CgaCtaId ;  /* 0x00000000000879c3 */ /* 0x000e220000008800 */
[----:B------:R-:W-:Y:S01]  /*0260*/  UMOV UR4, 0x400 ;  /* 0x0000040000047882 */ /* 0x000fe20000000000 */
[----:B------:R-:W-:Y:S01]  /*0270*/  UMOV UR5, 0x1 ;  /* 0x0000000100057882 */ /* 0x000fe20000000000 */
[----:B------:R-:W-:Y:S02]  /*0280*/  UMOV UR6, 0x2 ;  /* 0x0000000200067882 */ /* 0x000fe40000000000 */
[----:B------:R-:W-:-:S04]  /*0290*/  UIADD3 UR6, -UR6, 0x100000, URZ ;  /* 0x0010000006067890 */ /* 0x000fc8000fffe13f */
[----:B------:R-:W-:Y:S02]  /*02a0*/  USHF.L.U32 UR7, UR6, 0xb, URZ ;  /* 0x0000000b06077899 */ /* 0x000fe4000800063f */
[----:B------:R-:W-:Y:S02]  /*02b0*/  USHF.L.U32 UR6, UR6, 0x1, URZ ;  /* 0x0000000106067899 */ /* 0x000fe4000800063f */
[----:B0-----:R-:W-:Y:S02]  /*02c0*/  ULEA UR8, UR8, UR4, 0x18 ;  /* 0x0000000408087291 */ /* 0x001fe4000f8ec03f */
[----:B------:R-:W-:-:S04]  /*02d0*/  UIADD3 UR4, -UR5, 0x100000, URZ ;  /* 0x0010000005047890 */ /* 0x000fc8000fffe13f */
[----:B------:R-:W-:Y:S02]  /*02e0*/  USHF.L.U32 UR5, UR4, 0xb, URZ ;  /* 0x0000000b04057899 */ /* 0x000fe4000800063f */
[----:B------:R-:W-:Y:S01]  /*02f0*/  USHF.L.U32 UR4, UR4, 0x1, URZ ;  /* 0x0000000104047899 */ /* 0x000fe2000800063f */
[----:B------:R-:W0:Y:S11]  /*0300*/  FENCE.VIEW.ASYNC.S ;  /* 0x00000000000073c6 */ /* 0x000e360000000000 */
[----:B0-----:R0:W1:Y:S01]  /*0310*/  SYNCS.EXCH.64 URZ, [UR8+0x38000], UR4 ;  /* 0x03800004083f75b2 */ /* 0x0010620008000100 */
[----:B------:R0:W2:Y:S01]  /*0320*/  SYNCS.EXCH.64 URZ, [UR8+0x380e0], UR6 ;  /* 0x0380e006083f75b2 */ /* 0x0000a20008000100 */
[----:B------:R0:W3:Y:S01]  /*0330*/  SYNCS.EXCH.64 URZ, [UR8+0x38008], UR4 ;  /* 0x03800804083f75b2 */ /* 0x0000e20008000100 */
[----:B------:R0:W4:Y:S01]  /*0340*/  SYNCS.EXCH.64 URZ, [UR8+0x380e8], UR6 ;  /* 0x0380e806083f75b2 */ /* 0x0001220008000100 */
[----:B------:R0:W0:Y:S01]  /*0350*/  SYNCS.EXCH.64 URZ, [UR8+0x38010], UR4 ;  /* 0x03801004083f75b2 */ /* 0x0000220008000100 */
        /* <DEDUP_REMOVED lines=51> */
[----:B-1234-:R-:W-:Y:S01]  /*0690*/  NOP ;  /* 0x0000000000007918 */ /* 0x01efe20000000000 */
.L_x_3:
[----:B0-----:R-:W-:Y:S05]  /*06a0*/  BSYNC B0 ;  /* 0x0000000000007941 */ /* 0x001fea0003800000 */
.L_x_2:
[----:B------:R-:W-:Y:S01]  /*06b0*/  ULDC UR4, c[0x0][0x150] ;  /* 0x0000540000047ab9 */ /* 0x000fe20000000800 */
[----:B------:R-:W-:Y:S01]  /*06c0*/  LEA.HI R3, R3, R4, RZ, 0x2 ;  /* 0x0000000403037211 */ /* 0x000fe200078f10ff */
[----:B------:R-:W-:Y:S01]  /*06d0*/  FMUL R6, R6, UR4 ;  /* 0x0000000406067c20 */ /* 0x000fe20008400000 */
[----:B------:R-:W-:Y:S01]  /*06e0*/  LEA.HI R5, R5, R0, RZ, 0x2 ;  /* 0x0000000005057211 */ /* 0x000fe200078f10ff */
[----:B------:R-:W-:Y:S01]  /*06f0*/  ULDC UR4, c[0x0][0x154] ;  /* 0x0000550000047ab9 */ /* 0x000fe20000000800 */
[----:B------:R-:W-:Y:S01]  /*0700*/  LOP3.LUT R3, R3, 0xfffffffc, RZ, 0xc0, !PT ;  /* 0xfffffffc03037812 */ /* 0x000fe200078ec0ff */
[----:B------:R-:W0:Y:S01]  /*0710*/  LDC R13, c[0x0][0x140] ;  /* 0x00005000ff0d7b82 */ /* 0x000e220000000800 */
[----:B------:R-:W-:Y:S01]  /*0720*/  LOP3.LUT R5, R5, 0x3ffffffc, RZ, 0xc0, !PT ;  /* 0x3ffffffc05057812 */ /* 0x000fe200078ec0ff */
[----:B------:R-:W1:Y:S01]  /*0730*/  F2I.U32.TRUNC.NTZ R6, R6 ;  /* 0x0000000600067305 */ /* 0x000e62000020f000 */
[----:B------:R-:W-:Y:S01]  /*0740*/  LOP3.LUT P0, RZ, R12, 0x7, RZ, 0xc0, !PT ;  /* 0x000000070cff7812 */ /* 0x000fe2000780c0ff */
[----:B------:R-:W-:Y:S01]  /*0750*/  IMAD.IADD R3, R4, 0x1, -R3 ;  /* 0x0000000104037824 */ /* 0x000fe200078e0a03 */
[----:B------:R-:W-:Y:S01]  /*0760*/  I2FP.F32.U32 R4, R11 ;  /* 0x0000000b00047245 */ /* 0x000fe20000201000 */
[----:B------:R-:W-:Y:S01]  /*0770*/  IMAD.IADD R0, R0, 0x1, -R5 ;  /* 0x0000000100007824 */ /* 0x000fe200078e0a05 */
[----:B------:R-:W-:Y:S01]  /*0780*/  ISETP.NE.AND P3, PT, R9, 0x1, PT ;  /* 0x000000010900780c */ /* 0x000fe20003f65270 */
[----:B------:R-:W-:Y:S01]  /*0790*/  NOP ;  /* 0x0000000000007918 */ /* 0x000fe20000000000 */
[----:B------:R-:W-:Y:S01]  /*07a0*/  NOP ;  /* 0x0000000000007918 */ /* 0x000fe20000000000 */
[----:B------:R-:W-:-:S02]  /*07b0*/  IMAD R0, R0, 0x4, R3 ;  /* 0x0000000400007824 */ /* 0x000fc400078e0203 */
[----:B------:R-:W-:Y:S01]  /*07c0*/  FMUL R10, R4, UR4 ;  /* 0x00000004040a7c20 */ /* 0x000fe20008400000 */
[----:B------:R-:W-:Y:S02]  /*07d0*/  ULDC UR4, c[0x0][0x144] ;  /* 0x0000510000047ab9 */ /* 0x000fe40000000800 */
[C---:B------:R-:W-:Y:S01]  /*07e0*/  LEA.HI R3, R0.reuse, R0, RZ, 0x1 ;  /* 0x0000000000037211 */ /* 0x040fe200078f08ff */
[----:B-1----:R-:W-:Y:S02]  /*07f0*/  IMAD.MOV R5, RZ, RZ, -R6 ;  /* 0x000000ffff057224 */ /* 0x002fe400078e0a06 */
[----:B------:R-:W1:Y:S01]  /*0800*/  F2I.U32.TRUNC.NTZ R10, R10 ;  /* 0x0000000a000a7305 */ /* 0x000e62000020f000 */
[----:B------:R-:W-:Y:S01]  /*0810*/  LOP3.LUT R3, R3, 0xfffffffe, RZ, 0xc0, !PT ;  /* 0xfffffffe03037812 */ /* 0x000fe200078ec0ff */
[----:B------:R-:W-:Y:S01]  /*0820*/  IMAD R4, R5, UR4, R8 ;  /* 0x0000000405047c24 */ /* 0x000fe2000f8e0208 */
[----:B------:R-:W-:Y:S01]  /*0830*/  ULDC UR4, c[0x0][0x148] ;  /* 0x0000520000047ab9 */ /* 0x000fe20000000800 */
[C---:B------:R-:W-:Y:S01]  /*0840*/  IMAD.SHL.U32 R5, R0.reuse, 0x4, RZ ;  /* 0x0000000400057824 */ /* 0x040fe200078e00ff */
[----:B0-----:R-:W-:Y:S01]  /*0850*/  ISETP.EQ.U32.AND P1, PT, R13, 0x1, PT ;  /* 0x000000010d00780c */ /* 0x001fe20003f22070 */
[----:B------:R-:W-:-:S05]  /*0860*/  IMAD.IADD R3, R0, 0x1, -R3 ;  /* 0x0000000100037824 */ /* 0x000fca00078e0a03 */
[----:B------:R-:W-:Y:S02]  /*0870*/  ISETP.NE.AND P4, PT, R3, R4, PT ;  /* 0x000000040300720c */ /* 0x000fe40003f85270 */
[----:B------:R-:W-:Y:S01]  /*0880*/  SHF.R.S32.HI R3, RZ, 0x1f, R2 ;  /* 0x0000001fff037819 */ /* 0x000fe20000011402 */
[----:B-1----:R-:W-:Y:S01]  /*0890*/  IMAD.MOV R6, RZ, RZ, -R10 ;  /* 0x000000ffff067224 */ /* 0x002fe200078e0a0a */
[----:B------:R-:W-:Y:S02]  /*08a0*/  LOP3.LUT R4, R0, 0xc, R5, 0x78, !PT ;  /* 0x0000000c00047812 */ /* 0x000fe400078e7805 */
[----:B------:R-:W-:Y:S01]  /*08b0*/  LEA.HI R3, R3, R2, RZ, 0x2 ;  /* 0x0000000203037211 */ /* 0x000fe200078f10ff */
[----:B------:R-:W-:Y:S01]  /*08c0*/  IMAD R5, R6, UR4, R11 ;  /* 0x0000000406057c24 */ /* 0x000fe2000f8e020b */
[----:B------:R-:W-:Y:S01]  /*08d0*/  ISETP.LT.U32.AND P0, PT, R4, 0x2, !P0 ;  /* 0x000000020400780c */ /* 0x000fe20004701070 */
[----:B------:R-:W-:Y:S01]  /*08e0*/  IMAD.MOV.U32 R6, RZ, RZ, 0x1 ;  /* 0x00000001ff067424 */ /* 0x000fe200078e00ff */
[----:B------:R-:W-:-:S03]  /*08f0*/  LOP3.LUT R3, R3, 0xfffffffc, RZ, 0xc0, !PT ;  /* 0xfffffffc03037812 */ /* 0x000fc600078ec0ff */
[----:B------:R-:W-:Y:S02]  /*0900*/  @P4 LEA.HI R0, R4, R4, RZ, 0x1 ;  /* 0x0000000404004211 */ /* 0x000fe400078f08ff */
[----:B------:R-:W-:Y:S01]  /*0910*/  IMAD.IADD R14, R2, 0x1, -R3 ;  /* 0x00000001020e7824 */ /* 0x000fe200078e0a03 */
[----:B------:R-:W-:Y:S02]  /*0920*/  SEL R3, RZ, 0x1, !P0 ;  /* 0x00000001ff037807 */ /* 0x000fe40004000000 */
[----:B------:R-:W-:Y:S02]  /*0930*/  @P4 SHF.R.S32.HI R0, RZ, 0x1, R0 ;  /* 0x00000001ff004819 */ /* 0x000fe40000011400 */
[----:B------:R-:W-:Y:S02]  /*0940*/  LOP3.LUT P2, RZ, R9, R14, RZ, 0xfc, !PT ;  /* 0x0000000e09ff7212 */ /* 0x000fe4000784fcff */
[----:B------:R-:W-:Y:S02]  /*0950*/  @P4 ISETP.NE.AND P5, PT, R0, R5, PT ;  /* 0x000000050000420c */ /* 0x000fe40003fa5270 */
[----:B------:R-:W-:-:S02]  /*0960*/  SEL R5, RZ, 0x1, P2 ;  /* 0x00000001ff057807 */ /* 0x000fc40001000000 */
[----:B------:R-:W-:Y:S02]  /*0970*/  @P4 SEL R6, RZ, 0x1, P5 ;  /* 0x00000001ff064807 */ /* 0x000fe40002800000 */
[----:B------:R-:W-:Y:S02]  /*0980*/  SEL R5, R5, 0x2, P3 ;  /* 0x0000000205057807 */ /* 0x000fe40001800000 */
[----:B------:R-:W-:Y:S01]  /*0990*/  LOP3.LUT R6, R6, R3, RZ, 0xc0, !PT ;  /* 0x0000000306067212 */ /* 0x000fe200078ec0ff */
[----:B------:R-:W-:Y:S06]  /*09a0*/  @!P1 BRA `(.L_x_4) ;  /* 0x0000000000089947 */ /* 0x000fec0003800000 */
[----:B------:R-:W-:Y:S01]  /*09b0*/  UCGABAR_ARV ;  /* 0x00000000000079c7 */ /* 0x000fe20008000000 */
[----:B------:R-:W-:Y:S05]  /*09c0*/  BRA `(.L_x_5) ;  /* 0x0000000000047947 */ /* 0x000fea0003800000 */
.L_x_4:
[----:B------:R-:W-:Y:S01]  /*09d0*/  NOP ;  /* 0x0000000000007918 */ /* 0x000fe20000000000 */
.L_x_5:
[----:B------:R-:W-:Y:S01]  /*09e0*/  ULDC.64 UR4, c[0x0][0x598] ;  /* 0x0001660000047ab9 */ /* 0x000fe20000000a00 */
[----:B------:R-:W-:Y:S01]  /*09f0*/  ULDC.64 UR12, c[0x0][0x208] ;  /* 0x00008200000c7ab9 */ /* 0x000fe20000000a00 */
[----:B------:R-:W-:-:S04]  /*0a00*/  ISETP.NE.U32.AND P0, PT, RZ, UR4, PT ;  /* 0x00000004ff007c0c */ /* 0x000fc8000bf05070 */
[----:B------:R-:W-:-:S13]  /*0a10*/  ISETP.NE.AND.EX P0, PT, RZ, UR5, PT, P0 ;  /* 0x00000005ff007c0c */ /* 0x000fda000bf05300 */
[----:B------:R-:W-:Y:S05]  /*0a20*/  @!P0 BRA `(.L_x_6) ;  /* 0x00000000001c8947 */ /* 0x000fea0003800000 */
[----:B------:R-:W0:Y:S02]  /*0a30*/  LDC.64 R2, c[0x0][0x598] ;  /* 0x00016600ff027b82 */ /* 0x000e240000000a00 */
[----:B0-----:R-:W2:Y:S02]  /*0a40*/  LDG.E.64 R2, desc[UR12][R2.64] ;  /* 0x0000000c02027981 */ /* 0x001ea4000c1e1b00 */
[----:B--2---:R-:W-:-:S04]  /*0a50*/  ISETP.NE.U32.AND P0, PT, R2, RZ, PT ;  /* 0x000000ff0200720c */ /* 0x004fc80003f05070 */
[----:B------:R-:W-:-:S13]  /*0a60*/  ISETP.NE.AND.EX P0, PT, R3, RZ, PT, P0 ;  /* 0x000000ff0300720c */ /* 0x000fda0003f05300 */
[----:B------:R-:W-:Y:S05]  /*0a70*/  @!P0 BRA `(.L_x_6) ;  /* 0x0000000000088947 */ /* 0x000fea0003800000 */
[----:B------:R0:W5:Y:S01]  /*0a80*/  LD.E R10, desc[UR12][R2.64] ;  /* 0x0000000c020a7980 */ /* 0x000162000c101900 */
[----:B------:R-:W-:Y:S05]  /*0a90*/  BRA `(.L_x_7) ;  /* 0x0000000000207947 */ /* 0x000fea0003800000 */
.L_x_6:
[----:B------:R-:W-:Y:S02]  /*0aa0*/  ULDC.64 UR4, c[0x0][0x588] ;  /* 0x0001620000047ab9 */ /* 0x000fe40000000a00 */
[----:B------:R-:W-:-:S04]  /*0ab0*/  ISETP.NE.U32.AND P0, PT, RZ, UR4, PT ;  /* 0x00000004ff007c0c */ /* 0x000fc8000bf05070 */
[----:B------:R-:W-:-:S13]  /*0ac0*/  ISETP.NE.AND.EX P0, PT, RZ, UR5, PT, P0 ;  /* 0x00000005ff007c0c */ /* 0x000fda000bf05300 */
[----:B------:R-:W-:Y:S05]  /*0ad0*/  @!P0 BRA `(.L_x_8) ;  /* 0x00000000000c8947 */ /* 0x000fea0003800000 */
[----:B------:R-:W0:Y:S02]  /*0ae0*/  LDC.64 R2, c[0x0][0x588] ;  /* 0x00016200ff027b82 */ /* 0x000e240000000a00 */
[----:B0-----:R1:W5:Y:S01]  /*0af0*/  LDG.E R10, desc[UR12][R2.64] ;  /* 0x0000000c020a7981 */ /* 0x001362000c1e1900 */
[----:B------:R-:W-:Y:S05]  /*0b00*/  BRA `(.L_x_7) ;  /* 0x0000000000047947 */ /* 0x000fea0003800000 */
.L_x_8:
[----:B------:R-:W2:Y:S02]  /*0b10*/  LDC R10, c[0x0][0x580] ;  /* 0x00016000ff0a7b82 */ /* 0x000ea40000000800 */
.L_x_7:
[----:B------:R-:W-:Y:S02]  /*0b20*/  ULDC.64 UR4, c[0x0][0x5a0] ;  /* 0x0001680000047ab9 */ /* 0x000fe40000000a00 */
[----:B------:R-:W-:-:S04]  /*0b30*/  ISETP.NE.U32.AND P0, PT, RZ, UR4, PT ;  /* 0x00000004ff007c0c */ /* 0x000fc8000bf05070 */
[----:B------:R-:W-:-:S13]  /*0b40*/  ISETP.NE.AND.EX P0, PT, RZ, UR5, PT, P0 ;  /* 0x00000005ff007c0c */ /* 0x000fda000bf05300 */
[----:B------:R-:W-:Y:S05]  /*0b50*/  @!P0 BRA `(.L_x_9) ;  /* 0x00000000001c8947 */ /* 0x000fea0003800000 */
[----:B01----:R-:W0:Y:S02]  /*0b60*/  LDC.64 R2, c[0x0][0x5a0] ;  /* 0x00016800ff027b82 */ /* 0x003e240000000a00 */
[----:B0-----:R-:W3:Y:S02]  /*0b70*/  LDG.E.64 R2, desc[UR12][R2.64] ;  /* 0x0000000c02027981 */ /* 0x001ee4000c1e1b00 */
[----:B---3--:R-:W-:-:S04]  /*0b80*/  ISETP.NE.U32.AND P0, PT, R2, RZ, PT ;  /* 0x000000ff0200720c */ /* 0x008fc80003f05070 */
[----:B------:R-:W-:-:S13]  /*0b90*/  ISETP.NE.AND.EX P0, PT, R3, RZ, PT, P0 ;  /* 0x000000ff0300720c */ /* 0x000fda0003f05300 */
[----:B------:R-:W-:Y:S05]  /*0ba0*/  @!P0 BRA `(.L_x_9) ;  /* 0x0000000000088947 */ /* 0x000fea0003800000 */
[----:B------:R0:W5:Y:S01]  /*0bb0*/  LD.E R0, desc[UR12][R2.64] ;  /* 0x0000000c02007980 */ /* 0x000162000c101900 */
[----:B------:R-:W-:Y:S05]  /*0bc0*/  BRA `(.L_x_10) ;  /* 0x0000000000207947 */ /* 0x000fea0003800000 */
.L_x_9:
[----:B------:R-:W-:Y:S02]  /*0bd0*/  ULDC.64 UR4, c[0x0][0x590] ;  /* 0x0001640000047ab9 */ /* 0x000fe40000000a00 */
[----:B------:R-:W-:-:S04]  /*0be0*/  ISETP.NE.U32.AND P0, PT, RZ, UR4, PT ;  /* 0x00000004ff007c0c */ /* 0x000fc8000bf05070 */
[----:B------:R-:W-:-:S13]  /*0bf0*/  ISETP.NE.AND.EX P0, PT, RZ, UR5, PT, P0 ;  /* 0x00000005ff007c0c */ /* 0x000fda000bf05300 */
[----:B------:R-:W-:Y:S05]  /*0c00*/  @!P0 BRA `(.L_x_11) ;  /* 0x00000000000c8947 */ /* 0x000fea0003800000 */
[----:B01----:R-:W0:Y:S02]  /*0c10*/  LDC.64 R2, c[0x0][0x590] ;  /* 0x00016400ff027b82 */ /* 0x003e240000000a00 */
[----:B0-----:R1:W5:Y:S01]  /*0c20*/  LDG.E R0, desc[UR12][R2.64] ;  /* 0x0000000c02007981 */ /* 0x001362000c1e1900 */
[----:B------:R-:W-:Y:S05]  /*0c30*/  BRA `(.L_x_10) ;  /* 0x0000000000047947 */ /* 0x000fea0003800000 */
.L_x_11:
[----:B------:R-:W3:Y:S02]  /*0c40*/  LDC R0, c[0x0][0x584] ;  /* 0x00016100ff007b82 */ /* 0x000ee40000000800 */
.L_x_10:
[----:B------:R-:W4:Y:S08]  /*0c50*/  LDC R13, c[0x0][0x3c4] ;  /* 0x0000f100ff0d7b82 */ /* 0x000f300000000800 */
[----:B01----:R-:W0:Y:S01]  /*0c60*/  LDC.64 R2, c[0x0][0x3c8] ;  /* 0x0000f200ff027b82 */ /* 0x003e220000000a00 */
[----:B----4-:R-:W-:-:S05]  /*0c70*/  VIADD R13, R13, 0x3f ;  /* 0x0000003f0d0d7836 */ /* 0x010fca0000000000 */
[----:B------:R-:W-:-:S04]  /*0c80*/  SHF.R.S32.HI R16, RZ, 0x1f, R13 ;  /* 0x0000001fff107819 */ /* 0x000fc8000001140d */
[----:B------:R-:W-:-:S04]  /*0c90*/  LEA.HI R15, R16, R13, RZ, 0x6 ;  /* 0x0000000d100f7211 */ /* 0x000fc800078f30ff */
[----:B------:R-:W-:-:S05]  /*0ca0*/  SHF.R.S32.HI R15, RZ, 0x6, R15 ;  /* 0x00000006ff0f7819 */ /* 0x000fca000001140f */
[----:B0-----:R-:W-:-:S04]  /*0cb0*/  IMAD R16, R15, R2, RZ ;  /* 0x000000020f107224 */ /* 0x001fc800078e02ff */
[----:B------:R-:W-:Y:S01]  /*0cc0*/  IMAD R13, R16, R3, RZ ;  /* 0x00000003100d7224 */ /* 0x000fe200078e02ff */
[----:B------:R-:W-:Y:S06]  /*0cd0*/  @!P1 BRA `(.L_x_12) ;  /* 0x00000000000c9947 */ /* 0x000fec0003800000 */
[----:B------:R-:W-:Y:S01]  /*0ce0*/  UCGABAR_WAIT ;  /* 0x0000000000007dc7 */ /* 0x000fe20008000000 */
[----:B------:R-:W-:Y:S01]  /*0cf0*/  CCTL.IVALL ;  /* 0x00000000ff00798f */ /* 0x000fe20002000000 */
[----:B------:R-:W-:Y:S05]  /*0d00*/  BRA `(.L_x_13) ;  /* 0x0000000000047947 */ /* 0x000fea0003800000 */
.L_x_12:
[----:B------:R-:W-:Y:S06]  /*0d10*/  BAR.SYNC.DEFER_BLOCKING 0x0 ;  /* 0x0000000000007b1d */ /* 0x000fec0000010000 */
.L_x_13:
[----:B------:R-:W-:-:S13]  /*0d20*/  ISETP.NE.AND P0, PT, R9, RZ, PT ;  /* 0x000000ff0900720c */ /* 0x000fda0003f05270 */
[----:B------:R-:W-:Y:S05]  /*0d30*/  @!P0 BRA `(.L_x_14) ;  /* 0x0000003000208947 */ /* 0x000fea0003800000 */
[----:B------:R-:W-:-:S13]  /*0d40*/  ISETP.NE.AND P0, PT, R9, 0x1, PT ;  /* 0x000000010900780c */ /* 0x000fda0003f05270 */
[----:B------:R-:W-:Y:S05]  /*0d50*/  @P0 EXIT ;  /* 0x000000000000094d */ /* 0x000fea0003800000 */
[----:B------:R-:W-:Y:S01]  /*0d60*/  ISETP.GE.AND P0, PT, R13, 0x1, PT ;  /* 0x000000010d00780c */ /* 0x000fe20003f06270 */
[----:B------:R-:W-:Y:S01]  /*0d70*/  UMOV UR4, URZ ;  /* 0x0000003f00047c82 */ /* 0x000fe20008000000 */
[----:B------:R-:W-:Y:S02]  /*0d80*/  CS2R R54, SRZ ;  /* 0x0000000000367805 */ /* 0x000fe4000001ff00 */
[----:B------:R-:W-:Y:S02]  /*0d90*/  CS2R R24, SRZ ;  /* 0x0000000000187805 */ /* 0x000fe4000001ff00 */
[----:B------:R-:W-:Y:S02]  /*0da0*/  CS2R R26, SRZ ;  /* 0x00000000001a7805 */ /* 0x000fe4000001ff00 */
[----:B------:R-:W-:Y:S02]  /*0db0*/  CS2R R28, SRZ ;  /* 0x00000000001c7805 */ /* 0x000fe4000001ff00 */
[----:B------:R-:W-:-:S02]  /*0dc0*/  CS2R R30, SRZ ;  /* 0x00000000001e7805 */ /* 0x000fc4000001ff00 */
[----:B------:R-:W-:Y:S02]  /*0dd0*/  CS2R R32, SRZ ;  /* 0x0000000000207805 */ /* 0x000fe4000001ff00 */
        /* <DEDUP_REMOVED lines=9> */
[----:B------:R-:W-:Y:S01]  /*0e70*/  CS2R R52, SRZ ;  /* 0x0000000000347805 */ /* 0x000fe2000001ff00 */
[----:B------:R-:W-:Y:S06]  /*0e80*/  @!P0 BRA `(.L_x_15) ;  /* 0x0000000000788947 */ /* 0x000fec0003800000 */
[----:B------:R-:W-:-:S04]  /*0e90*/  LOP3.LUT R7, R5, 0x1, RZ, 0xfc, !PT ;  /* 0x0000000105077812 */ /* 0x000fc800078efcff */
[----:B------:R-:W-:-:S13]  /*0ea0*/  ISETP.NE.AND P0, PT, R7, 0x3, PT ;  /* 0x000000030700780c */ /* 0x000fda0003f05270 */
[----:B------:R-:W-:Y:S05]  /*0eb0*/  @!P0 BRA `(.L_x_16) ;  /* 0x0000000000048947 */ /* 0x000fea0003800000 */
[----:B------:R-:W-:Y:S01]  /*0ec0*/  BPT.TRAP 0x1 ;  /* 0x000000040000795c */ /* 0x000fe20000300000 */
.L_x_16:
[----:B------:R-:W0:Y:S01]  /*0ed0*/  S2UR UR5, SR_CgaCtaId ;  /* 0x00000000000579c3 */ /* 0x000e220000008800 */
[----:B------:R-:W-:Y:S01]  /*0ee0*/  SHF.L.U32 R7, RZ, 0x1f, RZ ;  /* 0x0000001fff077819 */ /* 0x000fe200000006ff */
[----:B------:R-:W-:Y:S02]  /*0ef0*/  UMOV UR4, 0x400 ;  /* 0x0000040000047882 */ /* 0x000fe40000000000 */
[----:B0-----:R-:W-:-:S12]  /*0f00*/  ULEA UR4, UR5, UR4, 0x18 ;  /* 0x0000000405047291 */ /* 0x001fd8000f8ec03f */
.L_x_17:
[----:B0-----:R-:W-:-:S04]  /*0f10*/  IMAD.U32 R8, RZ, RZ, UR4 ;  /* 0x00000004ff087e24 */ /* 0x001fc8000f8e00ff */
[----:B------:R0:W1:Y:S03]  /*0f20*/  SYNCS.PHASECHK.TRANS64.TRYWAIT P0, [R8+URZ+0x38000], R7 ;  /* 0x03800007080075a7 */ /* 0x000066000800017f */
[----:B-1----:R-:W-:Y:S05]  /*0f30*/  @!P0 NANOSLEEP.SYNCS 0x989680 ;  /* 0x009896800000895d */ /* 0x002fea0003900000 */
[----:B------:R-:W1:Y:S02]  /*0f40*/  @!P0 SYNCS.PHASECHK.TRANS64 P0, [R8+URZ+0x38000], R7 ;  /* 0x03800007080085a7 */ /* 0x000e64000800007f */
[----:B-1----:R-:W-:Y:S05]  /*0f50*/  @!P0 BRA `(.L_x_17) ;  /* 0xfffffffc00ec8947 */ /* 0x002fea000383ffff */
[----:B------:R-:W-:Y:S01]  /*0f60*/  UIADD3 UR5, UR4, 0x1c000, URZ ;  /* 0x0001c00004057890 */ /* 0x000fe2000fffe03f */
[----:B------:R-:W-:Y:S01]  /*0f70*/  WARPGROUP.ARRIVE ;  /* 0x00000000000079c5 */ /* 0x000fe20000000000 */
[----:B------:R-:W-:Y:S02]  /*0f80*/  USHF.R.U32.HI UR4, URZ, 0x4, UR4 ;  /* 0x000000043f047899 */ /* 0x000fe40008011604 */
[----:B------:R-:W-:Y:S02]  /*0f90*/  USHF.R.U32.HI UR5, URZ, 0x4, UR5 ;  /* 0x000000043f057899 */ /* 0x000fe40008011605 */
[----:B------:R-:W-:Y:S02]  /*0fa0*/  ULOP3.LUT UR4, UR4, 0x3fff, URZ, 0xc0, !UPT ;  /* 0x00003fff04047892 */ /* 0x000fe4000f8ec03f */
[----:B------:R-:W-:Y:S02]  /*0fb0*/  ULOP3.LUT UR5, UR5, 0x3fff, URZ, 0xc0, !UPT ;  /* 0x00003fff05057892 */ /* 0x000fe4000f8ec03f */
[----:B------:R-:W-:-:S02]  /*0fc0*/  ULOP3.LUT UR4, UR4, 0x10000, URZ, 0xfc, !UPT ;  /* 0x0001000004047892 */ /* 0x000fc4000f8efc3f */
[----:B------:R-:W-:Y:S01]  /*0fd0*/  ULOP3.LUT UR6, UR5, 0x10000, URZ, 0xfc, !UPT ;  /* 0x0001000005067892 */ /* 0x000fe2000f8efc3f */
[----:B------:R-:W-:Y:S02]  /*0fe0*/  UMOV UR7, 0x80000020 ;  /* 0x8000002000077882 */ /* 0x000fe40000000000 */
[----:B------:R-:W-:-:S06]  /*0ff0*/  UMOV UR5, 0x80000020 ;  /* 0x8000002000057882 */ /* 0x000fcc0000000000 */
[----:B------:R-:W-:Y:S01]  /*1000*/  QGMMA.64x64x32.F32.E4M3.E4M3 R24, gdesc[UR4], RZ, !UPT ;  /* 0x00e00000041879f3 */ /* 0x000fe2000c7008ff */
[----:B------:R-:W-:Y:S02]  /*1010*/  UIADD3 UR4, UR4, 0x2, URZ ;  /* 0x0000000204047890 */ /* 0x000fe4000fffe03f */
[----:B------:R-:W-:Y:S01]  /*1020*/  UIADD3 UR6, UR6, 0x2, URZ ;  /* 0x0000000206067890 */ /* 0x000fe2000fffe03f */
[----:B------:R-:W-:Y:S01]  /*1030*/  UMOV UR5, 0x80000020 ;  /* 0x8000002000057882 */ /* 0x000fe20000000000 */
[----:B------:R-:W-:-:S07]  /*1040*/  UMOV UR7, 0x80000020 ;  /* 0x8000002000077882 */ /* 0x000fce0000000000 */
[----:B------:R-:W-:Y:S01]  /*1050*/  QGMMA.64x64x32.F32.E4M3.E4M3 R24, gdesc[UR4], R24, gsb0 ;  /* 0x00e00000041879f3 */ /* 0x000fe20008000818 */
[----:B------:R-:W-:-:S05]  /*1060*/  UMOV UR4, 0x1 ;  /* 0x0000000100047882 */ /* 0x000fca0000000000 */
.L_x_15:
[----:B0-----:R-:W-:-:S05]  /*1070*/  VIMNMX R8, R13, 0x1, PT ;  /* 0x000000010d087848 */ /* 0x001fca0003fe0100 */
[----:B------:R-:W-:-:S05]  /*1080*/  IMAD.IADD R7, R13, 0x1, -R8 ;  /* 0x000000010d077824 */ /* 0x000fca00078e0a08 */
[----:B------:R-:W-:-:S13]  /*1090*/  ISETP.GE.AND P0, PT, R7, 0x1, PT ;  /* 0x000000010700780c */ /* 0x000fda0003f06270 */
[----:B------:R-:W-:Y:S05]  /*10a0*/  @!P0 BRA `(.L_x_18) ;  /* 0x0000000000fc8947 */ /* 0x000fea0003800000 */
[----:B------:R-:W0:Y:S01]  /*10b0*/  S2UR UR6, SR_CgaCtaId ;  /* 0x00000000000679c3 */ /* 0x000e220000008800 */
[----:B------:R-:W-:Y:S01]  /*10c0*/  IMAD R2, R2, R3, RZ ;  /* 0x0000000302027224 */ /* 0x000fe200078e02ff */
[----:B------:R-:W-:Y:S01]  /*10d0*/  UMOV UR5, 0x400 ;  /* 0x0000040000057882 */ /* 0x000fe20000000000 */
[----:B------:R-:W-:Y:S01]  /*10e0*/  LOP3.LUT R12, R5, 0x1, RZ, 0xfc, !PT ;  /* 0x00000001050c7812 */ /* 0x000fe200078efcff */
[----:B------:R-:W-:Y:S01]  /*10f0*/  IMAD.MOV.U32 R11, RZ, RZ, RZ ;  /* 0x000000ffff0b7224 */ /* 0x000fe200078e00ff */
[----:B------:R-:W-:Y:S01]  /*1100*/  UISETP.NE.U32.AND UP0, UPT, UR4, URZ, UPT ;  /* 0x0000003f0400728c */ /* 0x000fe2000bf05070 */
[----:B------:R-:W-:-:S05]  /*1110*/  IMAD R2, R15, R2, RZ ;  /* 0x000000020f027224 */ /* 0x000fca00078e02ff */
[----:B------:R-:W-:-:S04]  /*1120*/  LOP3.LUT R3, RZ, R2, RZ, 0x33, !PT ;  /* 0x00000002ff037212 */ /* 0x000fc800078e33ff */
[----:B------:R-:W-:-:S04]  /*1130*/  VIMNMX R3, R3, -0x2, !PT ;  /* 0xfffffffe03037848 */ /* 0x000fc80007fe0100 */
[----:B------:R-:W-:Y:S01]  /*1140*/  IADD3 R2, R3, 0x2, R2 ;  /* 0x0000000203027810 */ /* 0x000fe20007ffe002 */
[----:B------:R-:W-:Y:S01]  /*1150*/  IMAD.MOV.U32 R3, RZ, RZ, RZ ;  /* 0x000000ffff037224 */ /* 0x000fe200078e00ff */
[----:B0-----:R-:W-:-:S04]  /*1160*/  ULEA UR5, UR6, UR5, 0x18 ;  /* 0x0000000506057291 */ /* 0x001fc8000f8ec03f */
[----:B------:R-:W-:Y:S02]  /*1170*/  UIADD3 UR6, UR5, 0x1c000, URZ ;  /* 0x0001c00005067890 */ /* 0x000fe4000fffe03f */
[----:B------:R-:W-:Y:S02]  /*1180*/  USHF.R.U32.HI UR7, URZ, 0x4, UR5 ;  /* 0x000000043f077899 */ /* 0x000fe40008011605 */
[----:B------:R-:W-:Y:S02]  /*1190*/  USHF.R.U32.HI UR6, URZ, 0x4, UR6 ;  /* 0x000000043f067899 */ /* 0x000fe40008011606 */
[----:B------:R-:W-:Y:S02]  /*11a0*/  ULOP3.LUT UR7, UR7, 0x3fff, URZ, 0xc0, !UPT ;  /* 0x00003fff07077892 */ /* 0x000fe4000f8ec03f */
[----:B------:R-:W-:Y:S02]  /*11b0*/  ULOP3.LUT UR6, UR6, 0x3fff, URZ, 0xc0, !UPT ;  /* 0x00003fff06067892 */ /* 0x000fe4000f8ec03f */
[----:B------:R-:W-:-:S02]  /*11c0*/  ULOP3.LUT UR7, UR7, 0x10000, URZ, 0xfc, !UPT ;  /* 0x0001000007077892 */ /* 0x000fc4000f8efc3f */
[----:B------:R-:W-:-:S12]  /*11d0*/  ULOP3.LUT UR6, UR6, 0x10000, URZ, 0xfc, !UPT ;  /* 0x0001000006067892 */ /* 0x000fd8000f8efc3f */
.L_x_23:
[----:B------:R-:W-:-:S13]  /*11e0*/  ISETP.NE.AND P1, PT, R12, 0x3, PT ;  /* 0x000000030c00780c */ /* 0x000fda0003f25270 */
[----:B------:R-:W-:Y:S05]  /*11f0*/  @!P1 BRA `(.L_x_19) ;  /* 0x0000000000049947 */ /* 0x000fea0003800000 */
[----:B------:R-:W-:Y:S01]  /*1200*/  BPT.TRAP 0x1 ;  /* 0x000000040000795c */ /* 0x000fe20000300000 */
.L_x_19:
[----:B------:R-:W-:Y:S01]  /*1210*/  SHF.L.U32 R8, R11, 0x1f, RZ ;  /* 0x0000001f0b087819 */ /* 0x000fe200000006ff */
[----:B------:R-:W-:-:S12]  /*1220*/  ULEA UR8, UR4, UR5, 0x3 ;  /* 0x0000000504087291 */ /* 0x000fd8000f8e183f */
.L_x_20:
[----:B0-----:R-:W-:-:S04]  /*1230*/  IMAD.U32 R9, RZ, RZ, UR8 ;  /* 0x00000008ff097e24 */ /* 0x001fc8000f8e00ff */
[----:B------:R0:W1:Y:S03]  /*1240*/  SYNCS.PHASECHK.TRANS64.TRYWAIT P0, [R9+URZ+0x38000], R8 ;  /* 0x03800008090075a7 */ /* 0x000066000800017f */
[----:B-1----:R-:W-:Y:S05]  /*1250*/  @!P0 NANOSLEEP.SYNCS 0x989680 ;  /* 0x009896800000895d */ /* 0x002fea0003900000 */
[----:B------:R-:W1:Y:S02]  /*1260*/  @!P0 SYNCS.PHASECHK.TRANS64 P0, [R9+URZ+0x38000], R8 ;  /* 0x03800008090085a7 */ /* 0x000e64000800007f */
[----:B-1----:R-:W-:Y:S05]  /*1270*/  @!P0 BRA `(.L_x_20) ;  /* 0xfffffffc00ec8947 */ /* 0x002fea000383ffff */
[----:B------:R-:W-:Y:S01]  /*1280*/  ULEA UR8, UR4, UR7, 0x8 ;  /* 0x0000000704087291 */ /* 0x000fe2000f8e403f */
[----:B------:R-:W-:Y:S01]  /*1290*/  WARPGROUP.ARRIVE ;  /* 0x00000000000079c5 */ /* 0x000fe20000000000 */
[----:B------:R-:W-:Y:S01]  /*12a0*/  ULEA UR10, UR4, UR6, 0x8 ;  /* 0x00000006040a7291 */ /* 0x000fe2000f8e403f */
[----:B------:R-:W-:Y:S01]  /*12b0*/  UMOV UR9, 0x80000020 ;  /* 0x8000002000097882 */ /* 0x000fe20000000000 */
[----:B------:R-:W-:-:S07]  /*12c0*/  UMOV UR11, 0x80000020 ;  /* 0x80000020000b7882 */ /* 0x000fce0000000000 */
[----:B------:R-:W-:Y:S01]  /*12d0*/  QGMMA.64x64x32.F32.E4M3.E4M3 R24, gdesc[UR8], R24, UP0 ;  /* 0x00e00000081879f3 */ /* 0x000fe2000bf00818 */
[----:B------:R-:W-:Y:S02]  /*12e0*/  UIADD3 UR8, UR8, 0x2, URZ ;  /* 0x0000000208087890 */ /* 0x000fe4000fffe03f */
[----:B------:R-:W-:Y:S01]  /*12f0*/  UIADD3 UR10, UR10, 0x2, URZ ;  /* 0x000000020a0a7890 */ /* 0x000fe2000fffe03f */
[----:B------:R-:W-:Y:S01]  /*1300*/  UMOV UR9, 0x80000020 ;  /* 0x8000002000097882 */ /* 0x000fe20000000000 */
[----:B------:R-:W-:-:S07]  /*1310*/  UMOV UR11, 0x80000020 ;  /* 0x80000020000b7882 */ /* 0x000fce0000000000 */
[----:B------:R-:W-:Y:S03]  /*1320*/  QGMMA.64x64x32.F32.E4M3.E4M3 R24, gdesc[UR8], R24, gsb0 ;  /* 0x00e00000081879f3 */ /* 0x000fe60008000818 */
[----:B------:R-:W-:Y:S02]  /*1330*/  WARPGROUP.DEPBAR.LE gsb0, 0x1 ;  /* 0x00008000000079c5 */ /* 0x000fe40000010100 */
[----:B------:R-:W-:Y:S05]  /*1340*/  @!P1 BRA `(.L_x_21) ;  /* 0x0000000000049947 */ /* 0x000fea0003800000 */
[----:B------:R-:W-:Y:S01]  /*1350*/  BPT.TRAP 0x1 ;  /* 0x000000040000795c */ /* 0x000fe20000300000 */
.L_x_21:
[----:B------:R-:W-:-:S13]  /*1360*/  ISETP.NE.AND P0, PT, R6, RZ, PT ;  /* 0x000000ff0600720c */ /* 0x000fda0003f05270 */
[----:B0-----:R-:W-:-:S05]  /*1370*/  @P0 LEA R8, R3, UR5, 0x3 ;  /* 0x0000000503080c11 */ /* 0x001fca000f8e18ff */
[----:B------:R-:W-:-:S05]  /*1380*/  @P0 VIADD R9, R8, 0x380e0 ;  /* 0x000380e008090836 */ /* 0x000fca0000000000 */
[----:B------:R-:W-:-:S04]  /*1390*/  @P0 PRMT R9, R4, 0x654, R9 ;  /* 0x0000065404090816 */ /* 0x000fc80000000009 */
[----:B------:R0:W-:Y:S01]  /*13a0*/  @P0 SYNCS.ARRIVE.TRANS64.RED.A1T0 RZ, [R9+URZ], RZ ;  /* 0x000000ff09ff09a7 */ /* 0x0001e2000810043f */
[----:B------:R-:W-:-:S13]  /*13b0*/  ISETP.GT.U32.AND P0, PT, R5, 0x1, PT ;  /* 0x000000010500780c */ /* 0x000fda0003f04070 */
[----:B0-----:R-:W-:Y:S05]  /*13c0*/  @P0 BRA `(.L_x_22) ;  /* 0x0000000000040947 */ /* 0x001fea0003800000 */
[----:B------:R-:W-:Y:S01]  /*13d0*/  BPT.TRAP 0x1 ;  /* 0x000000040000795c */ /* 0x000fe20000300000 */
.L_x_22:
[----:B------:R-:W-:Y:S01]  /*13e0*/  VIADD R2, R2, 0xffffffff ;  /* 0xffffffff02027836 */ /* 0x000fe20000000000 */
[----:B------:R-:W-:Y:S01]  /*13f0*/  UIADD3 UR4, UR4, 0x1, URZ ;  /* 0x0000000104047890 */ /* 0x000fe2000fffe03f */
[----:B------:R-:W-:-:S03]  /*1400*/  VIADD R3, R3, 0x1 ;  /* 0x0000000103037836 */ /* 0x000fc60000000000 */
[----:B------:R-:W-:Y:S01]  /*1410*/  ISETP.GT.AND P1, PT, R2, 0x1, PT ;  /* 0x000000010200780c */ /* 0x000fe20003f24270 */
[----:B------:R-:W-:Y:S01]  /*1420*/  UISETP.NE.AND UP0, UPT, UR4, 0x1c, UPT ;  /* 0x0000001c0400788c */ /* 0x000fe2000bf05270 */
[----:B------:R-:W-:-:S03]  /*1430*/  ISETP.NE.AND P0, PT, R3, 0x1c, PT ;  /* 0x0000001c0300780c */ /* 0x000fc60003f05270 */
[----:B------:R-:W-:Y:S01]  /*1440*/  USEL UR8, URZ, 0x1, UP0 ;  /* 0x000000013f087887 */ /* 0x000fe20008000000 */
[----:B------:R-:W-:Y:S01]  /*1450*/  SEL R3, R3, RZ, P0 ;  /* 0x000000ff03037207 */ /* 0x000fe20000000000 */
[----:B------:R-:W-:Y:S02]  /*1460*/  USEL UR4, UR4, URZ, UP0 ;  /* 0x0000003f04047287 */ /* 0x000fe40008000000 */
[----:B------:R-:W-:Y:S02]  /*1470*/  UPLOP3.LUT UP0, UPT, UPT, UPT, UPT, 0x80, 0x0 ;  /* 0x000000000000789c */ /* 0x000fe40003f0f070 */
[----:B------:R-:W-:Y:S02]  /*1480*/  LOP3.LUT R11, R11, UR8, RZ, 0x3c, !PT ;  /* 0x000000080b0b7c12 */ /* 0x000fe4000f8e3cff */
[----:B------:R-:W-:Y:S07]  /*1490*/  @P1 BRA `(.L_x_23) ;  /* 0xfffffffc00501947 */ /* 0x000fee000383ffff */
.L_x_18:
[----:B------:R-:W-:Y:S01]  /*14a0*/  ISETP.GE.AND P0, PT, R13, 0x1, PT ;  /* 0x000000010d00780c */ /* 0x000fe20003f06270 */
[----:B------:R-:W-:-:S12]  /*14b0*/  WARPGROUP.DEPBAR.LE gsb0, 0x0 ;  /* 0x00008000000079c5 */ /* 0x000fd80000010000 */
[----:B------:R-:W-:Y:S05]  /*14c0*/  @!P0 BRA `(.L_x_24) ;  /* 0x0000000000548947 */ /* 0x000fea0003800000 */
[----:B------:R-:W-:-:S04]  /*14d0*/  LOP3.LUT R2, R5, 0x1, RZ, 0xfc, !PT ;  /* 0x0000000105027812 */ /* 0x000fc800078efcff */
[----:B------:R-:W-:-:S13]  /*14e0*/  ISETP.NE.AND P0, PT, R2, 0x3, PT ;  /* 0x000000030200780c */ /* 0x000fda0003f05270 */
[----:B------:R-:W-:Y:S05]  /*14f0*/  @!P0 BRA `(.L_x_25) ;  /* 0x0000000000048947 */ /* 0x000fea0003800000 */
[----:B------:R-:W-:Y:S01]  /*1500*/  BPT.TRAP 0x1 ;  /* 0x000000040000795c */ /* 0x000fe20000300000 */
.L_x_25:
[----:B------:R-:W-:Y:S01]  /*1510*/  ISETP.NE.AND P0, PT, R6, RZ, PT ;  /* 0x000000ff0600720c */ /* 0x000fe20003f05270 */
[----:B------:R-:W-:Y:S01]  /*1520*/  BSSY B0, `(.L_x_26) ;  /* 0x000000d000007945 */ /* 0x000fe20003800000 */
[----:B------:R-:W-:-:S11]  /*1530*/  ISETP.GT.U32.AND P1, PT, R5, 0x1, PT ;  /* 0x000000010500780c */ /* 0x000fd60003f24070 */
[----:B------:R-:W-:Y:S05]  /*1540*/  @!P0 BRA `(.L_x_27) ;  /* 0x0000000000288947 */ /* 0x000fea0003800000 */
[----:B------:R-:W0:Y:S01]  /*1550*/  S2R R6, SR_CgaCtaId ;  /* 0x0000000000067919 */ /* 0x000e220000008800 */
[----:B------:R-:W-:Y:S02]  /*1560*/  SHF.R.U32.HI R2, RZ, 0x2, R7 ;  /* 0x00000002ff027819 */ /* 0x000fe40000011607 */
[----:B------:R-:W-:-:S03]  /*1570*/  MOV R5, 0x400 ;  /* 0x0000040000057802 */ /* 0x000fc60000000f00 */
[----:B------:R-:W-:-:S04]  /*1580*/  IMAD.WIDE.U32 R2, R2, 0x24924925, RZ ;  /* 0x2492492502027825 */ /* 0x000fc800078e00ff */
[----:B------:R-:W-:Y:S01]  /*1590*/  IMAD R2, R3, -0x1c, R7 ;  /* 0xffffffe403027824 */ /* 0x000fe200078e0207 */
[----:B0-----:R-:W-:-:S05]  /*15a0*/  LEA R5, R6, R5, 0x18 ;  /* 0x0000000506057211 */ /* 0x001fca00078ec0ff */
[----:B------:R-:W-:-:S04]  /*15b0*/  IMAD R2, R2, 0x8, R5 ;  /* 0x0000000802027824 */ /* 0x000fc800078e0205 */
[----:B------:R-:W-:-:S05]  /*15c0*/  VIADD R3, R2, 0x380e0 ;  /* 0x000380e002037836 */ /* 0x000fca0000000000 */
[----:B------:R-:W-:-:S04]  /*15d0*/  PRMT R3, R4, 0x654, R3 ;  /* 0x0000065404037816 */ /* 0x000fc80000000003 */
[----:B------:R0:W-:Y:S03]  /*15e0*/  SYNCS.ARRIVE.TRANS64.RED.A1T0 RZ, [R3+URZ], RZ ;  /* 0x000000ff03ff79a7 */ /* 0x0001e6000810043f */
.L_x_27:
[----:B------:R-:W-:Y:S05]  /*15f0*/  BSYNC B0 ;  /* 0x0000000000007941 */ /* 0x000fea0003800000 */
.L_x_26:
[----:B------:R-:W-:Y:S05]  /*1600*/  @P1 BRA `(.L_x_24) ;  /* 0x0000000000041947 */ /* 0x000fea0003800000 */
[----:B------:R-:W-:Y:S01]  /*1610*/  BPT.TRAP 0x1 ;  /* 0x000000040000795c */ /* 0x000fe20000300000 */
.L_x_24:
[----:B------:R-:W0:Y:S01]  /*1620*/  S2R R2, SR_TID.X ;  /* 0x0000000000027919 */ /* 0x000e220000002100 */
[----:B------:R-:W-:Y:S01]  /*1630*/  ULDC.64 UR4, c[0x0][0x280] ;  /* 0x0000a00000047ab9 */ /* 0x000fe20000000a00 */
[----:B------:R-:W1:Y:S01]  /*1640*/  S2R R11, SR_CTAID.Y ;  /* 0x00000000000b7919 */ /* 0x000e620000002600 */
[----:B------:R-:W4:Y:S01]  /*1650*/  S2R R5, SR_CTAID.X ;  /* 0x0000000000057919 */ /* 0x000f220000002500 */
[----:B0-----:R-:W-:-:S04]  /*1660*/  SHF.R.S32.HI R3, RZ, 0x1f, R2 ;  /* 0x0000001fff037819 */ /* 0x001fc80000011402 */
[----:B------:R-:W-:Y:S01]  /*1670*/  LEA.HI R3, R3, R2, RZ, 0x7 ;  /* 0x0000000203037211 */ /* 0x000fe200078f38ff */
[----:B-1----:R-:W-:-:S03]  /*1680*/  IMAD.SHL.U32 R11, R11, 0x40, RZ ;  /* 0x000000400b0b7824 */ /* 0x002fc600078e00ff */
[----:B------:R-:W-:Y:S01]  /*1690*/  LOP3.LUT R3, R3, 0xffffff80, RZ, 0xc0, !PT ;  /* 0xffffff8003037812 */ /* 0x000fe200078ec0ff */
[----:B----4-:R-:W-:Y:S01]  /*16a0*/  IMAD.SHL.U32 R15, R5, 0x40, RZ ;  /* 0x00000040050f7824 */ /* 0x010fe200078e00ff */
[----:B------:R-:W-:-:S03]  /*16b0*/  ISETP.GE.AND P0, PT, R11, UR5, PT ;  /* 0x000000050b007c0c */ /* 0x000fc6000bf06270 */
[----:B------:R-:W-:Y:S01]  /*16c0*/  IMAD.IADD R17, R2, 0x1, -R3 ;  /* 0x0000000102117824 */ /* 0x000fe200078e0a03 */
[----:B------:R-:W-:-:S04]  /*16d0*/  ISETP.GE.OR P0, PT, R15, UR4, P0 ;  /* 0x000000040f007c0c */ /* 0x000fc80008706670 */
[----:B------:R-:W-:-:S04]  /*16e0*/  SHF.R.S32.HI R4, RZ, 0x1f, R17 ;  /* 0x0000001fff047819 */ /* 0x000fc80000011411 */
[----:B------:R-:W-:-:S04]  /*16f0*/  LEA.HI R2, R4, R17, RZ, 0x2 ;  /* 0x0000001104027211 */ /* 0x000fc800078f10ff */
[--C-:B------:R-:W-:Y:S02]  /*1700*/  SHF.R.S32.HI R6, RZ, 0x2, R2.reuse ;  /* 0x00000002ff067819 */ /* 0x100fe40000011402 */
[----:B------:R-:W-:-:S04]  /*1710*/  SHF.R.S32.HI R3, RZ, 0x1f, R2 ;  /* 0x0000001fff037819 */ /* 0x000fc80000011402 */
[----:B------:R-:W-:Y:S01]  /*1720*/  LEA.HI R3, R3, R6, RZ, 0x3 ;  /* 0x0000000603037211 */ /* 0x000fe200078f18ff */
[----:B------:R-:W-:Y:S06]  /*1730*/  @P0 EXIT ;  /* 0x000000000000094d */ /* 0x000fec0003800000 */
[----:B------:R-:W-:Y:S01]  /*1740*/  LOP3.LUT R3, R3, 0xfffffff8, RZ, 0xc0, !PT ;  /* 0xfffffff803037812 */ /* 0x000fe200078ec0ff */
[----:B------:R-:W0:Y:S01]  /*1750*/  LDC.64 R12, c[0x0][0x5d0] ;  /* 0x00017400ff0c7b82 */ /* 0x000e220000000a00 */
[----:B------:R-:W-:Y:S01]  /*1760*/  LOP3.LUT R2, R2, 0x7ffffffc, RZ, 0xc0, !PT ;  /* 0x7ffffffc02027812 */ /* 0x000fe200078ec0ff */
[----:B------:R-:W-:Y:S02]  /*1770*/  ULDC.64 UR6, c[0x0][0x5c8] ;  /* 0x0001720000067ab9 */ /* 0x000fe40000000a00 */
[----:B------:R-:W-:Y:S02]  /*1780*/  IMAD.IADD R6, R6, 0x1, -R3 ;  /* 0x0000000106067824 */ /* 0x000fe400078e0a03 */
[----:B------:R-:W-:Y:S01]  /*1790*/  IMAD.IADD R2, R17, 0x1, -R2 ;  /* 0x0000000111027824 */ /* 0x000fe200078e0a02 */
[----:B------:R-:W-:Y:S02]  /*17a0*/  LEA.HI R17, R4, R17, RZ, 0x5 ;  /* 0x0000001104117211 */ /* 0x000fe400078f28ff */
[--C-:B------:R-:W-:Y:S01]  /*17b0*/  SHF.R.S32.HI R7, RZ, 0x1f, R6.reuse ;  /* 0x0000001fff077819 */ /* 0x100fe20000011406 */
[----:B------:R-:W-:Y:S01]  /*17c0*/  IMAD.SHL.U32 R14, R2, 0x2, RZ ;  /* 0x00000002020e7824 */ /* 0x000fe200078e00ff */
[----:B------:R-:W-:Y:S01]  /*17d0*/  SHF.R.S32.HI R17, RZ, 0x5, R17 ;  /* 0x00000005ff117819 */ /* 0x000fe20000011411 */
[----:B------:R-:W-:-:S03]  /*17e0*/  IMAD.WIDE R4, R5, 0x40, R6 ;  /* 0x0000004005047825 */ /* 0x000fc600078e0206 */
[----:B------:R-:W-:Y:S02]  /*17f0*/  SHF.R.S32.HI R8, RZ, 0x1f, R14 ;  /* 0x0000001fff087819 */ /* 0x000fe4000001140e */
[----:B------:R-:W-:Y:S01]  /*1800*/  IADD3 R2, P0, R11, R14, RZ ;  /* 0x0000000e0b027210 */ /* 0x000fe20007f1e0ff */
[C---:B------:R-:W-:Y:S02]  /*1810*/  IMAD R15, R17.reuse, -0x10, -R15 ;  /* 0xfffffff0110f7824 */ /* 0x040fe400078e0a0f */
[----:B------:R-:W-:Y:S01]  /*1820*/  IMAD.WIDE R4, R17, 0x10, R4 ;  /* 0x0000001011047825 */ /* 0x000fe200078e0204 */
[----:B------:R-:W-:Y:S02]  /*1830*/  LEA.HI.X.SX32 R3, R11, R8, 0x1, P0 ;  /* 0x000000080b037211 */ /* 0x000fe400000f0eff */
[----:B------:R-:W-:Y:S01]  /*1840*/  IADD3 R11, -R14, UR5, -R11 ;  /* 0x000000050e0b7c10 */ /* 0x000fe2000fffe90b */
[-C--:B0-----:R-:W-:Y:S01]  /*1850*/  IMAD R7, R5, R12.reuse, RZ ;  /* 0x0000000c05077224 */ /* 0x081fe200078e02ff */
[----:B------:R-:W-:Y:S01]  /*1860*/  IADD3 R15, R15, UR4, -R6 ;  /* 0x000000040f0f7c10 */ /* 0x000fe2000fffe806 */
[----:B------:R-:W-:-:S04]  /*1870*/  IMAD.WIDE.U32 R8, R4, R12, R2 ;  /* 0x0000000c04087225 */ /* 0x000fc800078e0002 */
[----:B------:R-:W-:Y:S01]  /*1880*/  IMAD R7, R4, R13, R7 ;  /* 0x0000000d04077224 */ /* 0x000fe200078e0207 */
[----:B------:R-:W-:Y:S02]  /*1890*/  LEA R16, P0, R12, R8, 0x3 ;  /* 0x000000080c107211 */ /* 0x000fe400078018ff */
[----:B------:R-:W-:Y:S01]  /*18a0*/  IADD3 R8, P1, R8, UR6, RZ ;  /* 0x0000000608087c10 */ /* 0x000fe2000ff3e0ff */
[----:B------:R-:W-:-:S05]  /*18b0*/  IMAD.IADD R7, R9, 0x1, R7 ;  /* 0x0000000109077824 */ /* 0x000fca00078e0207 */
[----:B------:R-:W-:Y:S02]  /*18c0*/  LEA.HI.X R13, R12, R7, R13, 0x3, P0 ;  /* 0x000000070c0d7211 */ /* 0x000fe400000f1c0d */
[----:B---3-5:R-:W-:Y:S02]  /*18d0*/  FSETP.NEU.AND P0, PT, R0, RZ, PT ;  /* 0x000000ff0000720b */ /* 0x028fe40003f0d000 */
[----:B------:R-:W-:Y:S02]  /*18e0*/  IADD3 R12, P2, R16, UR6, RZ ;  /* 0x00000006100c7c10 */ /* 0x000fe4000ff5e0ff */
[----:B------:R-:W-:Y:S02]  /*18f0*/  IADD3.X R9, R7, UR7, RZ, P1, !PT ;  /* 0x0000000707097c10 */ /* 0x000fe40008ffe4ff */
[----:B------:R-:W-:-:S07]  /*1900*/  IADD3.X R13, R13, UR7, RZ, P2, !PT ;  /* 0x000000070d0d7c10 */ /* 0x000fce00097fe4ff */
[----:B------:R-:W-:Y:S05]  /*1910*/  @!P0 BRA `(.L_x_28) ;  /* 0x0000001800e08947 */ /* 0x000fea0003800000 */
[----:B------:R-:W-:Y:S01]  /*1920*/  ISETP.GE.AND P0, PT, R11, 0x1, PT ;  /* 0x000000010b00780c */ /* 0x000fe20003f06270 */
[----:B------:R-:W-:Y:S01]  /*1930*/  ULDC.64 UR4, c[0x0][0x5b0] ;  /* 0x00016c0000047ab9 */ /* 0x000fe20000000a00 */
[----:B------:R-:W-:Y:S01]  /*1940*/  ULDC.64 UR6, c[0x0][0x5a8] ;  /* 0x00016a0000067ab9 */ /* 0x000fe20000000a00 */
[----:B------:R-:W-:Y:S01]  /*1950*/  IMAD R17, R5, UR4, RZ ;  /* 0x0000000405117c24 */ /* 0x000fe2000f8e02ff */
[----:B------:R-:W-:Y:S01]  /*1960*/  ISETP.LT.OR P2, PT, R15, 0x1, !P0 ;  /* 0x000000010f00780c */ /* 0x000fe20004741670 */
[C---:B------:R-:W-:Y:S01]  /*1970*/  IMAD.WIDE.U32 R6, R4.reuse, UR4, R2 ;  /* 0x0000000404067c25 */ /* 0x040fe2000f8e0002 */
[----:B------:R-:W-:Y:S01]  /*1980*/  BSSY B0, `(.L_x_29) ;  /* 0x0000007000007945 */ /* 0x000fe20003800000 */
[----:B------:R-:W-:Y:S02]  /*1990*/  PRMT R14, RZ, 0x7610, R14 ;  /* 0x00007610ff0e7816 */ /* 0x000fe4000000000e */
[----:B------:R-:W-:Y:S01]  /*19a0*/  IMAD R17, R4, UR5, R17 ;  /* 0x0000000504117c24 */ /* 0x000fe2000f8e0211 */
[----:B------:R-:W-:-:S04]  /*19b0*/  IADD3 R6, P1, R6, UR6, RZ ;  /* 0x0000000606067c10 */ /* 0x000fc8000ff3e0ff */
[----:B------:R-:W-:-:S03]  /*19c0*/  IADD3.X R7, R7, UR7, R17, P1, !PT ;  /* 0x0000000707077c10 */ /* 0x000fc60008ffe411 */
[----:B------:R-:W-:Y:S06]  /*19d0*/  @P2 BRA `(.L_x_30) ;  /* 0x0000000000042947 */ /* 0x000fec0003800000 */
[----:B------:R0:W5:Y:S02]  /*19e0*/  LDG.E.U8 R14, desc[UR12][R6.64] ;  /* 0x0000000c060e7981 */ /* 0x000164000c1e1100 */
.L_x_30:
[----:B------:R-:W-:Y:S05]  /*19f0*/  BSYNC B0 ;  /* 0x0000000000007941 */ /* 0x000fea0003800000 */
.L_x_29:
[----:B-----5:R-:W-:Y:S01]  /*1a00*/  LOP3.LUT R14, R14, 0xff, RZ, 0xc0, !PT ;  /* 0x000000ff0e0e7812 */ /* 0x020fe200078ec0ff */
[----:B------:R-:W-:Y:S01]  /*1a10*/  BSSY B0, `(.L_x_31) ;  /* 0x000000c000007945 */ /* 0x000fe20003800000 */
[----:B------:R-:W-:Y:S02]  /*1a20*/  ISETP.GE.AND P1, PT, R11, 0x2, PT ;  /* 0x000000020b00780c */ /* 0x000fe40003f26270 */
[----:B------:R-:W-:Y:S02]  /*1a30*/  F2FP.F16.E4M3.UNPACK_B R14, R14 ;  /* 0x0000000eff0e723e */ /* 0x000fe400020006ff */
[----:B------:R-:W-:-:S03]  /*1a40*/  ISETP.LT.OR P3, PT, R15, 0x1, !P1 ;  /* 0x000000010f00780c */ /* 0x000fc60004f61670 */
[----:B------:R-:W-:Y:S01]  /*1a50*/  HADD2.F32 R17, -RZ, R14.H0_H0 ;  /* 0x2000000eff117230 */ /* 0x000fe20000004100 */
[----:B------:R-:W-:-:S04]  /*1a60*/  PRMT R14, RZ, 0x7610, R14 ;  /* 0x00007610ff0e7816 */ /* 0x000fc8000000000e */
[----:B------:R-:W-:-:S04]  /*1a70*/  FMUL R17, R17, R0 ;  /* 0x0000000011117220 */ /* 0x000fc80000400000 */
[----:B--2---:R-:W-:-:S05]  /*1a80*/  FFMA R17, R24, R10, R17 ;  /* 0x0000000a18117223 */ /* 0x004fca0000000011 */
[----:B------:R-:W-:-:S05]  /*1a90*/  F2FP.SATFINITE.E4M3.F32.PACK_AB_MERGE_C R17, RZ, R17, RZ ;  /* 0x00000011ff11723e */ /* 0x000fca00048070ff */
[----:B------:R1:W-:Y:S01]  /*1aa0*/  @!P2 STG.E.U8 desc[UR12][R8.64], R17 ;  /* 0x000000110800a986 */ /* 0x0003e2000c10110c */
[----:B------:R-:W-:Y:S05]  /*1ab0*/  @P3 BRA `(.L_x_32) ;  /* 0x0000000000043947 */ /* 0x000fea0003800000 */
[----:B------:R2:W5:Y:S02]  /*1ac0*/  LDG.E.U8 R14, desc[UR12][R6.64+0x1] ;  /* 0x0000010c060e7981 */ /* 0x000564000c1e1100 */
.L_x_32:
[----:B------:R-:W-:Y:S05]  /*1ad0*/  BSYNC B0 ;  /* 0x0000000000007941 */ /* 0x000fea0003800000 */
.L_x_31:
[----:B-----5:R-:W-:Y:S01]  /*1ae0*/  LOP3.LUT R14, R14, 0xff, RZ, 0xc0, !PT ;  /* 0x000000ff0e0e7812 */ /* 0x020fe200078ec0ff */
[----:B------:R-:W-:Y:S01]  /*1af0*/  BSSY B0, `(.L_x_33) ;  /* 0x0000012000007945 */ /* 0x000fe20003800000 */
[----:B-1----:R-:W-:Y:S02]  /*1b00*/  IADD3 R17, P2, R4, 0x8, RZ ;  /* 0x0000000804117810 */ /* 0x002fe40007f5e0ff */
[----:B------:R-:W-:Y:S02]  /*1b10*/  F2FP.F16.E4M3.UNPACK_B R14, R14 ;  /* 0x0000000eff0e723e */ /* 0x000fe400020006ff */
[----:B------:R-:W-:Y:S01]  /*1b20*/  ISETP.LT.OR P0, PT, R15, 0x9, !P0 ;  /* 0x000000090f00780c */ /* 0x000fe20004701670 */
[----:B------:R-:W-:Y:S02]  /*1b30*/  IMAD.X R5, RZ, RZ, R5, P2 ;  /* 0x000000ffff057224 */ /* 0x000fe400010e0605 */
[----:B------:R-:W-:Y:S02]  /*1b40*/  HADD2.F32 R19, -RZ, R14.H0_H0 ;  /* 0x2000000eff137230 */ /* 0x000fe40000004100 */
[----:B------:R-:W-:-:S02]  /*1b50*/  IMAD R14, R5, UR4, RZ ;  /* 0x00000004050e7c24 */ /* 0x000fc4000f8e02ff */
[----:B------:R-:W-:-:S04]  /*1b60*/  IMAD.WIDE.U32 R2, R17, UR4, R2 ;  /* 0x0000000411027c25 */ /* 0x000fc8000f8e0002 */
[----:B------:R-:W-:Y:S01]  /*1b70*/  FMUL R4, R19, R0 ;  /* 0x0000000013047220 */ /* 0x000fe20000400000 */
[----:B------:R-:W-:-:S03]  /*1b80*/  IMAD R17, R17, UR5, R14 ;  /* 0x0000000511117c24 */ /* 0x000fc6000f8e020e */
[----:B------:R-:W-:Y:S01]  /*1b90*/  FFMA R4, R25, R10, R4 ;  /* 0x0000000a19047223 */ /* 0x000fe20000000004 */
[----:B------:R-:W-:-:S04]  /*1ba0*/  IADD3 R2, P2, R2, UR6, RZ ;  /* 0x0000000602027c10 */ /* 0x000fc8000ff5e0ff */
[----:B------:R-:W-:Y:S02]  /*1bb0*/  F2FP.SATFINITE.E4M3.F32.PACK_AB_MERGE_C R5, RZ, R4, RZ ;  /* 0x00000004ff05723e */ /* 0x000fe400048070ff */
[----:B------:R-:W-:Y:S02]  /*1bc0*/  IADD3.X R3, R3, UR7, R17, P2, !PT ;  /* 0x0000000703037c10 */ /* 0x000fe400097fe411 */
[----:B------:R-:W-:Y:S01]  /*1bd0*/  PRMT R4, RZ, 0x7610, R4 ;  /* 0x00007610ff047816 */ /* 0x000fe20000000004 */
[----:B------:R1:W-:Y:S01]  /*1be0*/  @!P3 STG.E.U8 desc[UR12][R8.64+0x1], R5 ;  /* 0x000001050800b986 */ /* 0x0003e2000c10110c */
[----:B------:R-:W-:Y:S05]  /*1bf0*/  @P0 BRA `(.L_x_34) ;  /* 0x0000000000040947 */ /* 0x000fea0003800000 */
[----:B------:R3:W5:Y:S02]  /*1c00*/  LDG.E.U8 R4, desc[UR12][R2.64] ;  /* 0x0000000c02047981 */ /* 0x000764000c1e1100 */
.L_x_34:
[----:B------:R-:W-:Y:S05]  /*1c10*/  BSYNC B0 ;  /* 0x0000000000007941 */ /* 0x000fea0003800000 */
.L_x_33:
[----:B-----5:R-:W-:Y:S01]  /*1c20*/  LOP3.LUT R4, R4, 0xff, RZ, 0xc0, !PT ;  /* 0x000000ff04047812 */ /* 0x020fe200078ec0ff */
[----:B------:R-:W-:Y:S01]  /*1c30*/  BSSY B0, `(.L_x_35) ;  /* 0x000000b000007945 */ /* 0x000fe20003800000 */
[----:B------:R-:W-:Y:S02]  /*1c40*/  ISETP.LT.OR P1, PT, R15, 0x9, !P1 ;  /* 0x000000090f00780c */ /* 0x000fe40004f21670 */
[----:B------:R-:W-:-:S05]  /*1c50*/  F2FP.F16.E4M3.UNPACK_B R4, R4 ;  /* 0x00000004ff04723e */ /* 0x000fca00020006ff */
[----:B-1----:R-:W-:Y:S01]  /*1c60*/  HADD2.F32 R5, -RZ, R4.H0_H0 ;  /* 0x20000004ff057230 */ /* 0x002fe20000004100 */
[----:B------:R-:W-:-:S04]  /*1c70*/  PRMT R4, RZ, 0x7610, R4 ;  /* 0x00007610ff047816 */ /* 0x000fc80000000004 */
[----:B------:R-:W-:-:S04]  /*1c80*/  FMUL R5, R5, R0 ;  /* 0x0000000005057220 */ /* 0x000fc80000400000 */
[----:B------:R-:W-:-:S05]  /*1c90*/  FFMA R5, R26, R10, R5 ;  /* 0x0000000a1a057223 */ /* 0x000fca0000000005 */
[----:B------:R-:W-:-:S05]  /*1ca0*/  F2FP.SATFINITE.E4M3.F32.PACK_AB_MERGE_C R5, RZ, R5, RZ ;  /* 0x00000005ff05723e */ /* 0x000fca00048070ff */
[----:B------:R1:W-:Y:S01]  /*1cb0*/  @!P0 STG.E.U8 desc[UR12][R12.64], R5 ;  /* 0x000000050c008986 */ /* 0x0003e2000c10110c */
[----:B------:R-:W-:Y:S05]  /*1cc0*/  @P1 BRA `(.L_x_36) ;  /* 0x0000000000041947 */ /* 0x000fea0003800000 */
[----:B------:R4:W5:Y:S02]  /*1cd0*/  LDG.E.U8 R4, desc[UR12][R2.64+0x1] ;  /* 0x0000010c02047981 */ /* 0x000964000c1e1100 */
.L_x_36:
[----:B------:R-:W-:Y:S05]  /*1ce0*/  BSYNC B0 ;  /* 0x0000000000007941 */ /* 0x000fea0003800000 */
.L_x_35:
[----:B-----5:R-:W-:Y:S01]  /*1cf0*/  LOP3.LUT R4, R4, 0xff, RZ, 0xc0, !PT ;  /* 0x000000ff04047812 */ /* 0x020fe200078ec0ff */
[----:B------:R-:W-:Y:S01]  /*1d00*/  BSSY B0, `(.L_x_37) ;  /* 0x000000c000007945 */ /* 0x000fe20003800000 */
[----:B------:R-:W-:Y:S02]  /*1d10*/  ISETP.GE.AND P0, PT, R11, 0x9, PT ;  /* 0x000000090b00780c */ /* 0x000fe40003f06270 */
[----:B------:R-:W-:Y:S02]  /*1d20*/  F2FP.F16.E4M3.UNPACK_B R4, R4 ;  /* 0x00000004ff04723e */ /* 0x000fe400020006ff */
[----:B------:R-:W-:-:S03]  /*1d30*/  ISETP.LT.OR P2, PT, R15, 0x1, !P0 ;  /* 0x000000010f00780c */ /* 0x000fc60004741670 */
[----:B-1----:R-:W-:-:S05]  /*1d40*/  HADD2.F32 R5, -RZ, R4.H0_H0 ;  /* 0x20000004ff057230 */ /* 0x002fca0000004100 */
[----:B------:R-:W-:-:S04]  /*1d50*/  FMUL R4, R5, R0 ;  /* 0x0000000005047220 */ /* 0x000fc80000400000 */
[----:B------:R-:W-:-:S05]  /*1d60*/  FFMA R4, R27, R10, R4 ;  /* 0x0000000a1b047223 */ /* 0x000fca0000000004 */
[----:B------:R-:W-:Y:S02]  /*1d70*/  F2FP.SATFINITE.E4M3.F32.PACK_AB_MERGE_C R5, RZ, R4, RZ ;  /* 0x00000004ff05723e */ /* 0x000fe400048070ff */
[----:B------:R-:W-:-:S03]  /*1d80*/  PRMT R4, RZ, 0x7610, R4 ;  /* 0x00007610ff047816 */ /* 0x000fc60000000004 */
[----:B------:R1:W-:Y:S01]  /*1d90*/  @!P1 STG.E.U8 desc[UR12][R12.64+0x1], R5 ;  /* 0x000001050c009986 */ /* 0x0003e2000c10110c */
[----:B------:R-:W-:Y:S05]  /*1da0*/  @P2 BRA `(.L_x_38) ;  /* 0x0000000000042947 */ /* 0x000fea0003800000 */
[----:B------:R0:W5:Y:S02]  /*1db0*/  LDG.E.U8 R4, desc[UR12][R6.64+0x8] ;  /* 0x0000080c06047981 */ /* 0x000164000c1e1100 */
.L_x_38:
[----:B------:R-:W-:Y:S05]  /*1dc0*/  BSYNC B0 ;  /* 0x0000000000007941 */ /* 0x000fea0003800000 */
.L_x_37:
[----:B-----5:R-:W-:Y:S01]  /*1dd0*/  LOP3.LUT R4, R4, 0xff, RZ, 0xc0, !PT ;  /* 0x000000ff04047812 */ /* 0x020fe200078ec0ff */
[----:B------:R-:W-:Y:S01]  /*1de0*/  BSSY B0, `(.L_x_39) ;  /* 0x000000c000007945 */ /* 0x000fe20003800000 */
[----:B------:R-:W-:Y:S02]  /*1df0*/  ISETP.GE.AND P1, PT, R11, 0xa, PT ;  /* 0x0000000a0b00780c */ /* 0x000fe40003f26270 */
[----:B------:R-:W-:Y:S02]  /*1e00*/  F2FP.F16.E4M3.UNPACK_B R4, R4 ;  /* 0x00000004ff04723e */ /* 0x000fe400020006ff */
[----:B------:R-:W-:-:S03]  /*1e10*/  ISETP.LT.OR P3, PT, R15, 0x1, !P1 ;  /* 0x000000010f00780c */ /* 0x000fc60004f61670 */
        /* <DEDUP_REMOVED lines=8> */
.L_x_40:
[----:B------:R-:W-:Y:S05]  /*1ea0*/  BSYNC B0 ;  /* 0x0000000000007941 */ /* 0x000fea0003800000 */
.L_x_39:
[----:B-----5:R-:W-:Y:S01]  /*1eb0*/  LOP3.LUT R4, R4, 0xff, RZ, 0xc0, !PT ;  /* 0x000000ff04047812 */ /* 0x020fe200078ec0ff */
[----:B------:R-:W-:Y:S01]  /*1ec0*/  BSSY B0, `(.L_x_41) ;  /* 0x000000b000007945 */ /* 0x000fe20003800000 */
[----:B------:R-:W-:Y:S02]  /*1ed0*/  ISETP.LT.OR P0, PT, R15, 0x9, !P0 ;  /* 0x000000090f00780c */ /* 0x000fe40004701670 */
[----:B------:R-:W-:-:S05]  /*1ee0*/  F2FP.F16.E4M3.UNPACK_B R4, R4 ;  /* 0x00000004ff04723e */ /* 0x000fca00020006ff */
        /* <DEDUP_REMOVED lines=8> */
.L_x_42:
[----:B------:R-:W-:Y:S05]  /*1f70*/  BSYNC B0 ;  /* 0x0000000000007941 */ /* 0x000fea0003800000 */
.L_x_41:
        /* <DEDUP_REMOVED lines=12> */
.L_x_44:
[----:B------:R-:W-:Y:S05]  /*2040*/  BSYNC B0 ;  /* 0x0000000000007941 */ /* 0x000fea0003800000 */
.L_x_43:
        /* <DEDUP_REMOVED lines=13> */
.L_x_46:
[----:B------:R-:W-:Y:S05]  /*2120*/  BSYNC B0 ;  /* 0x0000000000007941 */ /* 0x000fea0003800000 */
.L_x_45:
        /* <DEDUP_REMOVED lines=13> */
.L_x_48:
[----:B------:R-:W-:Y:S05]  /*2200*/  BSYNC B0 ;  /* 0x0000000000007941 */ /* 0x000fea0003800000 */
.L_x_47:
        /* <DEDUP_REMOVED lines=12> */
.L_x_50:
[----:B------:R-:W-:Y:S05]  /*22d0*/  BSYNC B0 ;  /* 0x0000000000007941 */ /* 0x000fea0003800000 */
.L_x_49:
        /* <DEDUP_REMOVED lines=12> */
.L_x_52:
[----:B------:R-:W-:Y:S05]  /*23a0*/  BSYNC B0 ;  /* 0x0000000000007941 */ /* 0x000fea0003800000 */
.L_x_51:
        /* <DEDUP_REMOVED lines=13> */
.L_x_54:
[----:B------:R-:W-:Y:S05]  /*2480*/  BSYNC B0 ;  /* 0x0000000000007941 */ /* 0x000fea0003800000 */
.L_x_53:
        /* <DEDUP_REMOVED lines=13> */
.L_x_56:
[----:B------:R-:W-:Y:S05]  /*2560*/  BSYNC B0 ;  /* 0x0000000000007941 */ /* 0x000fea0003800000 */
.L_x_55:
        /* <DEDUP_REMOVED lines=12> */
.L_x_58:
[----:B------:R-:W-:Y:S05]  /*2630*/  BSYNC B0 ;  /* 0x0000000000007941 */ /* 0x000fea0003800000 */
.L_x_57:
        /* <DEDUP_REMOVED lines=12> */
.L_x_60:
[----:B------:R-:W-:Y:S05]  /*2700*/  BSYNC B0 ;  /* 0x0000000000007941 */ /* 0x000fea0003800000 */
.L_x_59:
        /* <DEDUP_REMOVED lines=13> */
.L_x_62:
[----:B------:R-:W-:Y:S05]  /*27e0*/  BSYNC B0 ;  /* 0x0000000000007941 */ /* 0x000fea0003800000 */
.L_x_61:
        /* <DEDUP_REMOVED lines=13> */
.L_x_64:
[----:B------:R-:W-:Y:S05]  /*28c0*/  BSYNC B0 ;  /* 0x0000000000007941 */ /* 0x000fea0003800000 */
.L_x_63:
        /* <DEDUP_REMOVED lines=12> */
.L_x_66:
[----:B------:R-:W-:Y:S05]  /*2990*/  BSYNC B0 ;  /* 0x0000000000007941 */ /* 0x000fea0003800000 */
.L_x_65:
        /* <DEDUP_REMOVED lines=12> */
.L_x_68:
[----:B------:R-:W-:Y:S05]  /*2a60*/  BSYNC B0 ;  /* 0x0000000000007941 */ /* 0x000fea0003800000 */
.L_x_67:
        /* <DEDUP_REMOVED lines=13> */
.L_x_70:
[----:B------:R-:W-:Y:S05]  /*2b40*/  BSYNC B0 ;  /* 0x0000000000007941 */ /* 0x000fea0003800000 */
.L_x_69:
        /* <DEDUP_REMOVED lines=13> */
.L_x_72:
[----:B------:R-:W-:Y:S05]  /*2c20*/  BSYNC B0 ;  /* 0x0000000000007941 */ /* 0x000fea0003800000 */
.L_x_71:
        /* <DEDUP_REMOVED lines=12> */
.L_x_74:
[----:B------:R-:W-:Y:S05]  /*2cf0*/  BSYNC B0 ;  /* 0x0000000000007941 */ /* 0x000fea0003800000 */
.L_x_73:
        /* <DEDUP_REMOVED lines=12> */
.L_x_76:
[----:B------:R-:W-:Y:S05]  /*2dc0*/  BSYNC B0 ;  /* 0x0000000000007941 */ /* 0x000fea0003800000 */
.L_x_75:
        /* <DEDUP_REMOVED lines=13> */
.L_x_78:
[----:B------:R-:W-:Y:S05]  /*2ea0*/  BSYNC B0 ;  /* 0x0000000000007941 */ /* 0x000fea0003800000 */
.L_x_77:
[----:B-----5:R-:W-:Y:S01]  /*2eb0*/  F2FP.F16.E4M3.UNPACK_B R4, R4 ;  /* 0x00000004ff04723e */ /* 0x020fe200020006ff */
[----:B------:R-:W-:Y:S01]  /*2ec0*/  BSSY B0, `(.L_x_79) ;  /* 0x000000b000007945 */ /* 0x000fe20003800000 */
[----:B------:R-:W-:-:S03]  /*2ed0*/  ISETP.GE.AND P1, PT, R11, 0x32, PT ;  /* 0x000000320b00780c */ /* 0x000fc60003f26270 */
[----:B-1----:R-:W-:Y:S01]  /*2ee0*/  HADD2.F32 R5, -RZ, R4.H0_H0 ;  /* 0x20000004ff057230 */ /* 0x002fe20000004100 */
[----:B------:R-:W-:Y:S02]  /*2ef0*/  ISETP.LT.OR P3, PT, R15, 0x1, !P1 ;  /* 0x000000010f00780c */ /* 0x000fe40004f61670 */
[----:B------:R-:W-:Y:S02]  /*2f00*/  PRMT R4, RZ, 0x7610, R4 ;  /* 0x00007610ff047816 */ /* 0x000fe40000000004 */
[----:B------:R-:W-:-:S04]  /*2f10*/  FMUL R5, R5, R0 ;  /* 0x0000000005057220 */ /* 0x000fc80000400000 */
[----:B------:R-:W-:-:S05]  /*2f20*/  FFMA R5, R48, R10, R5 ;  /* 0x0000000a30057223 */ /* 0x000fca0000000005 */
[----:B------:R-:W-:-:S05]  /*2f30*/  F2FP.SATFINITE.E4M3.F32.PACK_AB_MERGE_C R5, RZ, R5, RZ ;  /* 0x00000005ff05723e */ /* 0x000fca00048070ff */
[----:B------:R1:W-:Y:S01]  /*2f40*/  @!P2 STG.E.U8 desc[UR12][R8.64+0x30], R5 ;  /* 0x000030050800a986 */ /* 0x0003e2000c10110c */
[----:B------:R-:W-:Y:S05]  /*2f50*/  @P3 BRA `(.L_x_80) ;  /* 0x0000000000043947 */ /* 0x000fea0003800000 */
[----:B------:R0:W5:Y:S02]  /*2f60*/  LDG.E.U8 R4, desc[UR12][R6.64+0x31] ;  /* 0x0000310c06047981 */ /* 0x000164000c1e1100 */
.L_x_80:
[----:B------:R-:W-:Y:S05]  /*2f70*/  BSYNC B0 ;  /* 0x0000000000007941 */ /* 0x000fea0003800000 */
.L_x_79:
[----:B-----5:R-:W-:Y:S01]  /*2f80*/  F2FP.F16.E4M3.UNPACK_B R4, R4 ;  /* 0x00000004ff04723e */ /* 0x020fe200020006ff */
[----:B------:R-:W-:Y:S01]  /*2f90*/  BSSY B0, `(.L_x_81) ;  /* 0x000000a000007945 */ /* 0x000fe20003800000 */
        /* <DEDUP_REMOVED lines=9> */
.L_x_82:
[----:B------:R-:W-:Y:S05]  /*3030*/  BSYNC B0 ;  /* 0x0000000000007941 */ /* 0x000fea0003800000 */
.L_x_81:
[----:B-----5:R-:W-:Y:S01]  /*3040*/  F2FP.F16.E4M3.UNPACK_B R4, R4 ;  /* 0x00000004ff04723e */ /* 0x020fe200020006ff */
[----:B------:R-:W-:Y:S01]  /*3050*/  BSSY B0, `(.L_x_83) ;  /* 0x000000a000007945 */ /* 0x000fe20003800000 */
        /* <DEDUP_REMOVED lines=9> */
.L_x_84:
[----:B------:R-:W-:Y:S05]  /*30f0*/  BSYNC B0 ;  /* 0x0000000000007941 */ /* 0x000fea0003800000 */
.L_x_83:
[----:B-----5:R-:W-:Y:S01]  /*3100*/  F2FP.F16.E4M3.UNPACK_B R4, R4 ;  /* 0x00000004ff04723e */ /* 0x020fe200020006ff */
[----:B------:R-:W-:Y:S01]  /*3110*/  BSSY B0, `(.L_x_85) ;  /* 0x000000b000007945 */ /* 0x000fe20003800000 */
[----:B------:R-:W-:-:S03]  /*3120*/  ISETP.GE.AND P0, PT, R11, 0x39, PT ;  /* 0x000000390b00780c */ /* 0x000fc60003f06270 */
[----:B-1----:R-:W-:Y:S01]  /*3130*/  HADD2.F32 R5, -RZ, R4.H0_H0 ;  /* 0x20000004ff057230 */ /* 0x002fe20000004100 */
[----:B------:R-:W-:-:S04]  /*3140*/  ISETP.LT.OR P2, PT, R15, 0x1, !P0 ;  /* 0x000000010f00780c */ /* 0x000fc80004741670 */
[----:B------:R-:W-:-:S04]  /*3150*/  FMUL R4, R5, R0 ;  /* 0x0000000005047220 */ /* 0x000fc80000400000 */
[----:B------:R-:W-:-:S05]  /*3160*/  FFMA R4, R51, R10, R4 ;  /* 0x0000000a33047223 */ /* 0x000fca0000000004 */
[----:B------:R-:W-:Y:S02]  /*3170*/  F2FP.SATFINITE.E4M3.F32.PACK_AB_MERGE_C R5, RZ, R4, RZ ;  /* 0x00000004ff05723e */ /* 0x000fe400048070ff */
[----:B------:R-:W-:-:S03]  /*3180*/  PRMT R4, RZ, 0x7610, R4 ;  /* 0x00007610ff047816 */ /* 0x000fc60000000004 */
[----:B------:R1:W-:Y:S01]  /*3190*/  @!P1 STG.E.U8 desc[UR12][R12.64+0x31], R5 ;  /* 0x000031050c009986 */ /* 0x0003e2000c10110c */
[----:B------:R-:W-:Y:S05]  /*31a0*/  @P2 BRA `(.L_x_86) ;  /* 0x0000000000042947 */ /* 0x000fea0003800000 */
[----:B------:R0:W5:Y:S02]  /*31b0*/  LDG.E.U8 R4, desc[UR12][R6.64+0x38] ;  /* 0x0000380c06047981 */ /* 0x000164000c1e1100 */
.L_x_86:
[----:B------:R-:W-:Y:S05]  /*31c0*/  BSYNC B0 ;  /* 0x0000000000007941 */ /* 0x000fea0003800000 */
.L_x_85:
        /* <DEDUP_REMOVED lines=12> */
.L_x_88:
[----:B------:R-:W-:Y:S05]  /*3290*/  BSYNC B0 ;  /* 0x0000000000007941 */ /* 0x000fea0003800000 */
.L_x_87:
        /* <DEDUP_REMOVED lines=11> */
.L_x_90:
[----:B------:R-:W-:Y:S05]  /*3350*/  BSYNC B0 ;  /* 0x0000000000007941 */ /* 0x000fea0003800000 */
.L_x_89:
        /* <DEDUP_REMOVED lines=11> */
.L_x_92:
[----:B------:R-:W-:Y:S05]  /*3410*/  BSYNC B0 ;  /* 0x0000000000007941 */ /* 0x000fea0003800000 */
.L_x_91:
[----:B-----5:R-:W-:-:S05]  /*3420*/  F2FP.F16.E4M3.UNPACK_B R4, R4 ;  /* 0x00000004ff04723e */ /* 0x020fca00020006ff */
[----:B0--34-:R-:W-:-:S05]  /*3430*/  HADD2.F32 R3, -RZ, R4.H0_H0 ;  /* 0x20000004ff037230 */ /* 0x019fca0000004100 */
[----:B------:R-:W-:-:S04]  /*3440*/  FMUL R0, R3, R0 ;  /* 0x0000000003007220 */ /* 0x000fc80000400000 */
[----:B------:R-:W-:-:S05]  /*3450*/  FFMA R0, R55, R10, R0 ;  /* 0x0000000a37007223 */ /* 0x000fca0000000000 */
[----:B------:R-:W-:Y:S01]  /*3460*/  F2FP.SATFINITE.E4M3.F32.PACK_AB_MERGE_C R3, RZ, R0, RZ ;  /* 0x00000000ff03723e */ /* 0x000fe200048070ff */
[----:B------:R-:W-:Y:S06]  /*3470*/  @P1 EXIT ;  /* 0x000000000000194d */ /* 0x000fec0003800000 */
[----:B------:R-:W-:Y:S01]  /*3480*/  STG.E.U8 desc[UR12][R12.64+0x39], R3 ;  /* 0x000039030c007986 */ /* 0x000fe2000c10110c */
[----:B------:R-:W-:Y:S05]  /*3490*/  EXIT ;  /* 0x000000000000794d */ /* 0x000fea0003800000 */
.L_x_28:
[C---:B------:R-:W-:Y:S01]  /*34a0*/  ISETP.GE.AND P1, PT, R11.reuse, 0x1, PT ;  /* 0x000000010b00780c */ /* 0x040fe20003f26270 */
[-C--:B--2---:R-:W-:Y:S01]  /*34b0*/  FMUL R24, R24, R10.reuse ;  /* 0x0000000a18187220 */ /* 0x084fe20000400000 */
[----:B------:R-:W-:Y:S01]  /*34c0*/  ISETP.GE.AND P2, PT, R11, 0x2, PT ;  /* 0x000000020b00780c */ /* 0x000fe20003f46270 */
[-C--:B------:R-:W-:Y:S01]  /*34d0*/  FMUL R25, R25, R10.reuse ;  /* 0x0000000a19197220 */ /* 0x080fe20000400000 */
[----:B------:R-:W-:Y:S01]  /*34e0*/  ISETP.LT.OR P0, PT, R15, 0x1, !P1 ;  /* 0x000000010f00780c */ /* 0x000fe20004f01670 */
[-C--:B------:R-:W-:Y:S01]  /*34f0*/  FMUL R27, R27, R10.reuse ;  /* 0x0000000a1b1b7220 */ /* 0x080fe20000400000 */
[C---:B------:R-:W-:Y:S01]  /*3500*/  ISETP.LT.OR P4, PT, R15.reuse, 0x1, !P2 ;  /* 0x000000010f00780c */ /* 0x040fe20005781670 */
[----:B------:R-:W-:Y:S01]  /*3510*/  FMUL R26, R26, R10 ;  /* 0x0000000a1a1a7220 */ /* 0x000fe20000400000 */
[----:B------:R-:W-:Y:S01]  /*3520*/  F2FP.SATFINITE.E4M3.F32.PACK_AB_MERGE_C R3, RZ, R24, RZ ;  /* 0x00000018ff03723e */ /* 0x000fe200048070ff */
[-C--:B------:R-:W-:Y:S01]  /*3530*/  FMUL R28, R28, R10.reuse ;  /* 0x0000000a1c1c7220 */ /* 0x080fe20000400000 */
[----:B------:R-:W-:Y:S01]  /*3540*/  ISETP.LT.OR P3, PT, R15, 0x9, !P2 ;  /* 0x000000090f00780c */ /* 0x000fe20005761670 */
[-C--:B------:R-:W-:Y:S01]  /*3550*/  FMUL R29, R29, R10.reuse ;  /* 0x0000000a1d1d7220 */ /* 0x080fe20000400000 */
[----:B------:R-:W-:Y:S01]  /*3560*/  F2FP.SATFINITE.E4M3.F32.PACK_AB_MERGE_C R25, RZ, R25, RZ ;  /* 0x00000019ff19723e */ /* 0x000fe200048070ff */
[-C--:B------:R-:W-:Y:S01]  /*3570*/  FMUL R31, R31, R10.reuse ;  /* 0x0000000a1f1f7220 */ /* 0x080fe20000400000 */
[----:B------:R-:W-:Y:S01]  /*3580*/  ISETP.LT.OR P1, PT, R15, 0x9, !P1 ;  /* 0x000000090f00780c */ /* 0x000fe20004f21670 */
[-C--:B------:R-:W-:Y:S01]  /*3590*/  FMUL R30, R30, R10.reuse ;  /* 0x0000000a1e1e7220 */ /* 0x080fe20000400000 */
[C---:B------:R-:W-:Y:S01]  /*35a0*/  ISETP.GE.AND P2, PT, R11.reuse, 0xa, PT ;  /* 0x0000000a0b00780c */ /* 0x040fe20003f46270 */
[----:B------:R0:W-:Y:S01]  /*35b0*/  @!P0 STG.E.U8 desc[UR12][R8.64], R3 ;  /* 0x0000000308008986 */ /* 0x0001e2000c10110c */
[----:B------:R-:W-:Y:S01]  /*35c0*/  ISETP.GE.AND P0, PT, R11, 0x9, PT ;  /* 0x000000090b00780c */ /* 0x000fe20003f06270 */
[-C--:B------:R-:W-:Y:S01]  /*35d0*/  FMUL R32, R32, R10.reuse ;  /* 0x0000000a20207220 */ /* 0x080fe20000400000 */
[----:B------:R-:W-:Y:S01]  /*35e0*/  F2FP.SATFINITE.E4M3.F32.PACK_AB_MERGE_C R27, RZ, R27, RZ ;  /* 0x0000001bff1b723e */ /* 0x000fe200048070ff */
[----:B------:R-:W-:Y:S01]  /*35f0*/  @!P4 STG.E.U8 desc[UR12][R8.64+0x1], R25 ;  /* 0x000001190800c986 */ /* 0x000fe2000c10110c */
[----:B------:R-:W-:Y:S01]  /*3600*/  ISETP.LT.OR P5, PT, R15, 0x1, !P0 ;  /* 0x000000010f00780c */ /* 0x000fe200047a1670 */
[-C--:B------:R-:W-:Y:S01]  /*3610*/  FMUL R33, R33, R10.reuse ;  /* 0x0000000a21217220 */ /* 0x080fe20000400000 */
[C---:B------:R-:W-:Y:S01]  /*3620*/  ISETP.LT.OR P4, PT, R15.reuse, 0x1, !P2 ;  /* 0x000000010f00780c */ /* 0x040fe20005781670 */
[----:B------:R-:W-:Y:S01]  /*3630*/  @!P3 STG.E.U8 desc[UR12][R12.64+0x1], R27 ;  /* 0x0000011b0c00b986 */ /* 0x000fe2000c10110c */
[----:B------:R-:W-:Y:S01]  /*3640*/  ISETP.LT.OR P3, PT, R15, 0x9, !P2 ;  /* 0x000000090f00780c */ /* 0x000fe20005761670 */
[----:B------:R-:W-:Y:S01]  /*3650*/  FMUL R35, R35, R10 ;  /* 0x0000000a23237220 */ /* 0x000fe20000400000 */
[----:B------:R-:W-:Y:S01]  /*3660*/  F2FP.SATFINITE.E4M3.F32.PACK_AB_MERGE_C R5, RZ, R28, RZ ;  /* 0x0000001cff05723e */ /* 0x000fe200048070ff */
[----:B------:R-:W-:Y:S01]  /*3670*/  FMUL R34, R34, R10 ;  /* 0x0000000a22227220 */ /* 0x000fe20000400000 */
[----:B0-----:R-:W-:Y:S01]  /*3680*/  F2FP.SATFINITE.E4M3.F32.PACK_AB_MERGE_C R3, RZ, R26, RZ ;  /* 0x0000001aff03723e */ /* 0x001fe200048070ff */
[-C--:B------:R-:W-:Y:S01]  /*3690*/  FMUL R36, R36, R10.reuse ;  /* 0x0000000a24247220 */ /* 0x080fe20000400000 */
[----:B------:R-:W-:Y:S01]  /*36a0*/  F2FP.SATFINITE.E4M3.F32.PACK_AB_MERGE_C R29, RZ, R29, RZ ;  /* 0x0000001dff1d723e */ /* 0x000fe200048070ff */
[-C--:B------:R-:W-:Y:S01]  /*36b0*/  FMUL R37, R37, R10.reuse ;  /* 0x0000000a25257220 */ /* 0x080fe20000400000 */
[----:B------:R-:W-:Y:S01]  /*36c0*/  ISETP.LT.OR P0, PT, R15, 0x9, !P0 ;  /* 0x000000090f00780c */ /* 0x000fe20004701670 */
[----:B------:R0:W-:Y:S01]  /*36d0*/  @!P1 STG.E.U8 desc[UR12][R12.64], R3 ;  /* 0x000000030c009986 */ /* 0x0001e2000c10110c */
[----:B------:R-:W-:Y:S01]  /*36e0*/  ISETP.GE.AND P1, PT, R11, 0x11, PT ;  /* 0x000000110b00780c */ /* 0x000fe20003f26270 */
[-C--:B------:R-:W-:Y:S01]  /*36f0*/  FMUL R39, R39, R10.reuse ;  /* 0x0000000a27277220 */ /* 0x080fe20000400000 */
[----:B------:R-:W-:Y:S01]  /*3700*/  ISETP.GE.AND P2, PT, R11, 0x12, PT ;  /* 0x000000120b00780c */ /* 0x000fe20003f46270 */
[----:B------:R1:W-:Y:S01]  /*3710*/  @!P5 STG.E.U8 desc[UR12][R8.64+0x8], R5 ;  /* 0x000008050800d986 */ /* 0x0003e2000c10110c */
[----:B------:R-:W-:Y:S01]  /*3720*/  F2FP.SATFINITE.E4M3.F32.PACK_AB_MERGE_C R31, RZ, R31, RZ ;  /* 0x0000001fff1f723e */ /* 0x000fe200048070ff */
[-C--:B------:R-:W-:Y:S01]  /*3730*/  FMUL R38, R38, R10.reuse ;  /* 0x0000000a26267220 */ /* 0x080fe20000400000 */
[C---:B------:R-:W-:Y:S01]  /*3740*/  ISETP.LT.OR P5, PT, R15.reuse, 0x1, !P1 ;  /* 0x000000010f00780c */ /* 0x040fe20004fa1670 */
[----:B------:R-:W-:Y:S01]  /*3750*/  @!P4 STG.E.U8 desc[UR12][R8.64+0x9], R29 ;  /* 0x0000091d0800c986 */ /* 0x000fe2000c10110c */
[----:B------:R-:W-:Y:S01]  /*3760*/  ISETP.LT.OR P4, PT, R15, 0x1, !P2 ;  /* 0x000000010f00780c */ /* 0x000fe20005781670 */
[----:B------:R-:W-:Y:S01]  /*3770*/  FMUL R40, R40, R10 ;  /* 0x0000000a28287220 */ /* 0x000fe20000400000 */
[----:B------:R-:W-:Y:S01]  /*3780*/  F2FP.SATFINITE.E4M3.F32.PACK_AB_MERGE_C R33, RZ, R33, RZ ;  /* 0x00000021ff21723e */ /* 0x000fe200048070ff */
[----:B------:R-:W-:Y:S01]  /*3790*/  @!P3 STG.E.U8 desc[UR12][R12.64+0x9], R31 ;  /* 0x0000091f0c00b986 */ /* 0x000fe2000c10110c */
[----:B0-----:R-:W-:Y:S01]  /*37a0*/  F2FP.SATFINITE.E4M3.F32.PACK_AB_MERGE_C R3, RZ, R30, RZ ;  /* 0x0000001eff03723e */ /* 0x001fe200048070ff */
[-C--:B------:R-:W-:Y:S01]  /*37b0*/  FMUL R41, R41, R10.reuse ;  /* 0x0000000a29297220 */ /* 0x080fe20000400000 */
[C---:B------:R-:W-:Y:S01]  /*37c0*/  ISETP.LT.OR P3, PT, R15.reuse, 0x9, !P2 ;  /* 0x000000090f00780c */ /* 0x040fe20005761670 */
[----:B------:R-:W-:Y:S01]  /*37d0*/  FMUL R42, R42, R10 ;  /* 0x0000000a2a2a7220 */ /* 0x000fe20000400000 */
[----:B-1----:R-:W-:Y:S01]  /*37e0*/  F2FP.SATFINITE.E4M3.F32.PACK_AB_MERGE_C R5, RZ, R32, RZ ;  /* 0x00000020ff05723e */ /* 0x002fe200048070ff */
[----:B------:R0:W-:Y:S01]  /*37f0*/  @!P0 STG.E.U8 desc[UR12][R12.64+0x8], R3 ;  /* 0x000008030c008986 */ /* 0x0001e2000c10110c */
        /* <DEDUP_REMOVED lines=9> */
[----:B------:R-:W-:Y:S01]  /*3890*/  FMUL R45, R45, R10 ;  /* 0x0000000a2d2d7220 */ /* 0x000fe20000400000 */
[C---:B------:R-:W-:Y:S01]  /*38a0*/  ISETP.LT.OR P4, PT, R15.reuse, 0x1, !P2 ;  /* 0x000000010f00780c */ /* 0x040fe20005781670 */
[----:B------:R-:W-:Y:S01]  /*38b0*/  @!P3 STG.E.U8 desc[UR12][R12.64+0x11], R35 ;  /* 0x000011230c00b986 */ /* 0x000fe2000c10110c */
[----:B0-----:R-:W-:Y:S01]  /*38c0*/  F2FP.SATFINITE.E4M3.F32.PACK_AB_MERGE_C R3, RZ, R34, RZ ;  /* 0x00000022ff03723e */ /* 0x001fe200048070ff */
[-C--:B------:R-:W-:Y:S01]  /*38d0*/  FMUL R46, R46, R10.reuse ;  /* 0x0000000a2e2e7220 */ /* 0x080fe20000400000 */
[----:B------:R-:W-:Y:S01]  /*38e0*/  ISETP.LT.OR P3, PT, R15, 0x9, !P2 ;  /* 0x000000090f00780c */ /* 0x000fe20005761670 */
[----:B------:R-:W-:Y:S01]  /*38f0*/  FMUL R47, R47, R10 ;  /* 0x0000000a2f2f7220 */ /* 0x000fe20000400000 */
[----:B-1----:R-:W-:Y:S01]  /*3900*/  F2FP.SATFINITE.E4M3.F32.PACK_AB_MERGE_C R5, RZ, R36, RZ ;  /* 0x00000024ff05723e */ /* 0x002fe200048070ff */
[----:B------:R0:W-:Y:S01]  /*3910*/  @!P1 STG.E.U8 desc[UR12][R12.64+0x10], R3 ;  /* 0x000010030c009986 */ /* 0x0001e2000c10110c */
[C---:B------:R-:W-:Y:S01]  /*3920*/  ISETP.GE.AND P1, PT, R11.reuse, 0x21, PT ;  /* 0x000000210b00780c */ /* 0x040fe20003f26270 */
[-C--:B------:R-:W-:Y:S01]  /*3930*/  FMUL R48, R48, R10.reuse ;  /* 0x0000000a30307220 */ /* 0x080fe20000400000 */
[----:B------:R-:W-:Y:S01]  /*3940*/  F2FP.SATFINITE.E4M3.F32.PACK_AB_MERGE_C R37, RZ, R37, RZ ;  /* 0x00000025ff25723e */ /* 0x000fe200048070ff */
[----:B------:R1:W-:Y:S01]  /*3950*/  @!P5 STG.E.U8 desc[UR12][R8.64+0x18], R5 ;  /* 0x000018050800d986 */ /* 0x0003e2000c10110c */
[----:B------:R-:W-:Y:S01]  /*3960*/  ISETP.GE.AND P2, PT, R11, 0x22, PT ;  /* 0x000000220b00780c */ /* 0x000fe20003f46270 */
[-C--:B------:R-:W-:Y:S01]  /*3970*/  FMUL R49, R49, R10.reuse ;  /* 0x0000000a31317220 */ /* 0x080fe20000400000 */
[C---:B------:R-:W-:Y:S01]  /*3980*/  ISETP.LT.OR P0, PT, R15.reuse, 0x9, !P0 ;  /* 0x000000090f00780c */ /* 0x040fe20004701670 */
[----:B------:R-:W-:Y:S01]  /*3990*/  @!P4 STG.E.U8 desc[UR12][R8.64+0x19], R37 ;  /* 0x000019250800c986 */ /* 0x000fe2000c10110c */
[----:B------:R-:W-:Y:S01]  /*39a0*/  ISETP.LT.OR P6, PT, R15, 0x1, !P1 ;  /* 0x000000010f00780c */ /* 0x000fe20004fc1670 */
[-C--:B------:R-:W-:Y:S01]  /*39b0*/  FMUL R50, R50, R10.reuse ;  /* 0x0000000a32327220 */ /* 0x080fe20000400000 */
[----:B------:R-:W-:Y:S01]  /*39c0*/  F2FP.SATFINITE.E4M3.F32.PACK_AB_MERGE_C R39, RZ, R39, RZ ;  /* 0x00000027ff27723e */ /* 0x000fe200048070ff */
[-C--:B------:R-:W-:Y:S01]  /*39d0*/  FMUL R51, R51, R10.reuse ;  /* 0x0000000a33337220 */ /* 0x080fe20000400000 */
[----:B------:R-:W-:Y:S01]  /*39e0*/  ISETP.LT.OR P5, PT, R15, 0x1, !P2 ;  /* 0x000000010f00780c */ /* 0x000fe200057a1670 */
[-C--:B------:R-:W-:Y:S01]  /*39f0*/  FMUL R52, R52, R10.reuse ;  /* 0x0000000a34347220 */ /* 0x080fe20000400000 */
[----:B------:R-:W-:Y:S01]  /*3a00*/  ISETP.GE.AND P4, PT, R11, 0x29, PT ;  /* 0x000000290b00780c */ /* 0x000fe20003f86270 */
[----:B------:R-:W-:Y:S01]  /*3a10*/  @!P3 STG.E.U8 desc[UR12][R12.64+0x19], R39 ;  /* 0x000019270c00b986 */ /* 0x000fe2000c10110c */
[----:B------:R-:W-:Y:S01]  /*3a20*/  ISETP.LT.OR P1, PT, R15, 0x9, !P1 ;  /* 0x000000090f00780c */ /* 0x000fe20004f21670 */
[-C--:B------:R-:W-:Y:S01]  /*3a30*/  FMUL R53, R53, R10.reuse ;  /* 0x0000000a35357220 */ /* 0x080fe20000400000 */
[C---:B------:R-:W-:Y:S01]  /*3a40*/  ISETP.LT.OR P2, PT, R15.reuse, 0x9, !P2 ;  /* 0x000000090f00780c */ /* 0x040fe20005741670 */
[-C--:B------:R-:W-:Y:S01]  /*3a50*/  FMUL R54, R54, R10.reuse ;  /* 0x0000000a36367220 */ /* 0x080fe20000400000 */
[----:B------:R-:W-:Y:S01]  /*3a60*/  ISETP.LT.OR P3, PT, R15, 0x1, !P4 ;  /* 0x000000010f00780c */ /* 0x000fe20006761670 */
[----:B------:R-:W-:Y:S01]  /*3a70*/  FMUL R10, R55, R10 ;  /* 0x0000000a370a7220 */ /* 0x000fe20000400000 */
[----:B0-----:R-:W-:-:S02]  /*3a80*/  F2FP.SATFINITE.E4M3.F32.PACK_AB_MERGE_C R3, RZ, R38, RZ ;  /* 0x00000026ff03723e */ /* 0x001fc400048070ff */
[----:B-1----:R-:W-:Y:S02]  /*3a90*/  F2FP.SATFINITE.E4M3.F32.PACK_AB_MERGE_C R5, RZ, R40, RZ ;  /* 0x00000028ff05723e */ /* 0x002fe400048070ff */
[----:B------:R-:W-:Y:S01]  /*3aa0*/  F2FP.SATFINITE.E4M3.F32.PACK_AB_MERGE_C R41, RZ, R41, RZ ;  /* 0x00000029ff29723e */ /* 0x000fe200048070ff */
[----:B------:R0:W-:Y:S01]  /*3ab0*/  @!P0 STG.E.U8 desc[UR12][R12.64+0x18], R3 ;  /* 0x000018030c008986 */ /* 0x0001e2000c10110c */
[----:B------:R-:W-:Y:S02]  /*3ac0*/  F2FP.SATFINITE.E4M3.F32.PACK_AB_MERGE_C R43, RZ, R43, RZ ;  /* 0x0000002bff2b723e */ /* 0x000fe400048070ff */
[----:B------:R-:W-:Y:S01]  /*3ad0*/  ISETP.LT.OR P4, PT, R15, 0x9, !P4 ;  /* 0x000000090f00780c */ /* 0x000fe20006781670 */
[----:B------:R1:W-:Y:S01]  /*3ae0*/  @!P6 STG.E.U8 desc[UR12][R8.64+0x20], R5 ;  /* 0x000020050800e986 */ /* 0x0003e2000c10110c */
[----:B------:R-:W-:Y:S02]  /*3af0*/  F2FP.SATFINITE.E4M3.F32.PACK_AB_MERGE_C R45, RZ, R45, RZ ;  /* 0x0000002dff2d723e */ /* 0x000fe400048070ff */
[----:B------:R-:W-:Y:S01]  /*3b00*/  F2FP.SATFINITE.E4M3.F32.PACK_AB_MERGE_C R47, RZ, R47, RZ ;  /* 0x0000002fff2f723e */ /* 0x000fe200048070ff */
[----:B------:R-:W-:Y:S01]  /*3b10*/  @!P5 STG.E.U8 desc[UR12][R8.64+0x21], R41 ;  /* 0x000021290800d986 */ /* 0x000fe2000c10110c */
[----:B------:R-:W-:-:S02]  /*3b20*/  ISETP.GE.AND P5, PT, R11, 0x2a, PT ;  /* 0x0000002a0b00780c */ /* 0x000fc40003fa6270 */
[----:B------:R-:W-:Y:S01]  /*3b30*/  F2FP.SATFINITE.E4M3.F32.PACK_AB_MERGE_C R49, RZ, R49, RZ ;  /* 0x00000031ff31723e */ /* 0x000fe200048070ff */
[----:B------:R-:W-:Y:S01]  /*3b40*/  @!P2 STG.E.U8 desc[UR12][R12.64+0x21], R43 ;  /* 0x0000212b0c00a986 */ /* 0x000fe2000c10110c */
[----:B0-----:R-:W-:Y:S02]  /*3b50*/  F2FP.SATFINITE.E4M3.F32.PACK_AB_MERGE_C R3, RZ, R42, RZ ;  /* 0x0000002aff03723e */ /* 0x001fe400048070ff */
[C---:B------:R-:W-:Y:S02]  /*3b60*/  ISETP.LT.OR P0, PT, R15.reuse, 0x1, !P5 ;  /* 0x000000010f00780c */ /* 0x040fe40006f01670 */
[----:B-1----:R-:W-:Y:S01]  /*3b70*/  F2FP.SATFINITE.E4M3.F32.PACK_AB_MERGE_C R5, RZ, R44, RZ ;  /* 0x0000002cff05723e */ /* 0x002fe200048070ff */
[----:B------:R0:W-:Y:S01]  /*3b80*/  @!P1 STG.E.U8 desc[UR12][R12.64+0x20], R3 ;  /* 0x000020030c009986 */ /* 0x0001e2000c10110c */
[----:B------:R-:W-:Y:S02]  /*3b90*/  ISETP.LT.OR P5, PT, R15, 0x9, !P5 ;  /* 0x000000090f00780c */ /* 0x000fe40006fa1670 */
[C---:B------:R-:W-:Y:S01]  /*3ba0*/  ISETP.GE.AND P2, PT, R11.reuse, 0x32, PT ;  /* 0x000000320b00780c */ /* 0x040fe20003f46270 */
[----:B------:R1:W-:Y:S01]  /*3bb0*/  @!P3 STG.E.U8 desc[UR12][R8.64+0x28], R5 ;  /* 0x000028050800b986 */ /* 0x0003e2000c10110c */
[----:B------:R-:W-:-:S02]  /*3bc0*/  ISETP.GE.AND P3, PT, R11, 0x31, PT ;  /* 0x000000310b00780c */ /* 0x000fc40003f66270 */
[----:B------:R-:W-:Y:S02]  /*3bd0*/  ISETP.GE.AND P1, PT, R11, 0x3a, PT ;  /* 0x0000003a0b00780c */ /* 0x000fe40003f26270 */
[----:B------:R-:W-:Y:S01]  /*3be0*/  ISETP.LT.OR P6, PT, R15, 0x1, !P3 ;  /* 0x000000010f00780c */ /* 0x000fe20005fc1670 */
[----:B------:R-:W-:Y:S01]  /*3bf0*/  @!P0 STG.E.U8 desc[UR12][R8.64+0x29], R45 ;  /* 0x0000292d08008986 */ /* 0x000fe2000c10110c */
[----:B------:R-:W-:Y:S02]  /*3c00*/  ISETP.GE.AND P0, PT, R11, 0x39, PT ;  /* 0x000000390b00780c */ /* 0x000fe40003f06270 */
[----:B0-----:R-:W-:Y:S01]  /*3c10*/  F2FP.SATFINITE.E4M3.F32.PACK_AB_MERGE_C R3, RZ, R46, RZ ;  /* 0x0000002eff03723e */ /* 0x001fe200048070ff */
[----:B------:R-:W-:Y:S01]  /*3c20*/  @!P5 STG.E.U8 desc[UR12][R12.64+0x29], R47 ;  /* 0x0000292f0c00d986 */ /* 0x000fe2000c10110c */
[C---:B------:R-:W-:Y:S02]  /*3c30*/  ISETP.LT.OR P3, PT, R15.reuse, 0x9, !P3 ;  /* 0x000000090f00780c */ /* 0x040fe40005f61670 */
[----:B-1----:R-:W-:Y:S01]  /*3c40*/  F2FP.SATFINITE.E4M3.F32.PACK_AB_MERGE_C R5, RZ, R48, RZ ;  /* 0x00000030ff05723e */ /* 0x002fe200048070ff */
[----:B------:R0:W-:Y:S01]  /*3c50*/  @!P4 STG.E.U8 desc[UR12][R12.64+0x28], R3 ;  /* 0x000028030c00c986 */ /* 0x0001e2000c10110c */
[----:B------:R-:W-:-:S02]  /*3c60*/  ISETP.LT.OR P4, PT, R15, 0x1, !P2 ;  /* 0x000000010f00780c */ /* 0x000fc40005781670 */
[C---:B------:R-:W-:Y:S01]  /*3c70*/  ISETP.LT.OR P2, PT, R15.reuse, 0x9, !P2 ;  /* 0x000000090f00780c */ /* 0x040fe20005741670 */
[----:B------:R1:W-:Y:S01]  /*3c80*/  @!P6 STG.E.U8 desc[UR12][R8.64+0x30], R5 ;  /* 0x000030050800e986 */ /* 0x0003e2000c10110c */
[C---:B------:R-:W-:Y:S02]  /*3c90*/  ISETP.LT.OR P6, PT, R15.reuse, 0x1, !P0 ;  /* 0x000000010f00780c */ /* 0x040fe400047c1670 */
[C---:B------:R-:W-:Y:S02]  /*3ca0*/  ISETP.LT.OR P5, PT, R15.reuse, 0x1, !P1 ;  /* 0x000000010f00780c */ /* 0x040fe40004fa1670 */
[C---:B------:R-:W-:Y:S02]  /*3cb0*/  ISETP.LT.OR P0, PT, R15.reuse, 0x9, !P0 ;  /* 0x000000090f00780c */ /* 0x040fe40004701670 */
[----:B------:R-:W-:Y:S02]  /*3cc0*/  ISETP.LT.OR P1, PT, R15, 0x9, !P1 ;  /* 0x000000090f00780c */ /* 0x000fe40004f21670 */
[----:B0-----:R-:W-:Y:S01]  /*3cd0*/  F2FP.SATFINITE.E4M3.F32.PACK_AB_MERGE_C R3, RZ, R50, RZ ;  /* 0x00000032ff03723e */ /* 0x001fe200048070ff */
[----:B------:R0:W-:Y:S01]  /*3ce0*/  @!P4 STG.E.U8 desc[UR12][R8.64+0x31], R49 ;  /* 0x000031310800c986 */ /* 0x0001e2000c10110c */
[----:B------:R-:W-:-:S02]  /*3cf0*/  F2FP.SATFINITE.E4M3.F32.PACK_AB_MERGE_C R51, RZ, R51, RZ ;  /* 0x00000033ff33723e */ /* 0x000fc400048070ff */
[----:B-1----:R-:W-:Y:S01]  /*3d00*/  F2FP.SATFINITE.E4M3.F32.PACK_AB_MERGE_C R5, RZ, R52, RZ ;  /* 0x00000034ff05723e */ /* 0x002fe200048070ff */
[----:B------:R0:W-:Y:S01]  /*3d10*/  @!P3 STG.E.U8 desc[UR12][R12.64+0x30], R3 ;  /* 0x000030030c00b986 */ /* 0x0001e2000c10110c */
[----:B------:R-:W-:Y:S02]  /*3d20*/  F2FP.SATFINITE.E4M3.F32.PACK_AB_MERGE_C R53, RZ, R53, RZ ;  /* 0x00000035ff35723e */ /* 0x000fe400048070ff */
[----:B------:R-:W-:Y:S01]  /*3d30*/  F2FP.SATFINITE.E4M3.F32.PACK_AB_MERGE_C R7, RZ, R54, RZ ;  /* 0x00000036ff07723e */ /* 0x000fe200048070ff */
[----:B------:R0:W-:Y:S01]  /*3d40*/  @!P2 STG.E.U8 desc[UR12][R12.64+0x31], R51 ;  /* 0x000031330c00a986 */ /* 0x0001e2000c10110c */
[----:B------:R-:W-:-:S03]  /*3d50*/  F2FP.SATFINITE.E4M3.F32.PACK_AB_MERGE_C R11, RZ, R10, RZ ;  /* 0x0000000aff0b723e */ /* 0x000fc600048070ff */
[----:B------:R0:W-:Y:S04]  /*3d60*/  @!P6 STG.E.U8 desc[UR12][R8.64+0x38], R5 ;  /* 0x000038050800e986 */ /* 0x0001e8000c10110c */
[----:B------:R0:W-:Y:S04]  /*3d70*/  @!P5 STG.E.U8 desc[UR12][R8.64+0x39], R53 ;  /* 0x000039350800d986 */ /* 0x0001e8000c10110c */
[----:B------:R0:W-:Y:S01]  /*3d80*/  @!P0 STG.E.U8 desc[UR12][R12.64+0x38], R7 ;  /* 0x000038070c008986 */ /* 0x0001e2000c10110c */
[----:B------:R-:W-:Y:S05]  /*3d90*/  @P1 EXIT ;  /* 0x000000000000194d */ /* 0x000fea0003800000 */
[----:B------:R-:W-:Y:S01]  /*3da0*/  STG.E.U8 desc[UR12][R12.64+0x39], R11 ;  /* 0x0000390b0c007986 */ /* 0x000fe2000c10110c */
[----:B------:R-:W-:Y:S05]  /*3db0*/  EXIT ;  /* 0x000000000000794d */ /* 0x000fea0003800000 */
.L_x_14:
[----:B------:R-:W-:-:S13]  /*3dc0*/  ISETP.NE.AND P0, PT, R14, RZ, PT ;  /* 0x000000ff0e00720c */ /* 0x000fda0003f05270 */
[----:B------:R-:W-:Y:S05]  /*3dd0*/  @P0 EXIT ;  /* 0x000000000000094d */ /* 0x000fea0003800000 */
[----:B------:R-:W-:-:S13]  /*3de0*/  ELECT P0, URZ, PT ;  /* 0x00000000003f782f */ /* 0x000fda0003800000 */
[----:B------:R-:W-:Y:S05]  /*3df0*/  @!P0 BRA `(.L_x_93) ;  /* 0x0000000400c08947 */ /* 0x000fea0003800000 */
[----:B------:R-:W-:-:S13]  /*3e00*/  ISETP.GE.AND P0, PT, R13, 0x1, PT ;  /* 0x000000010d00780c */ /* 0x000fda0003f06270 */
[----:B------:R-:W-:Y:S05]  /*3e10*/  @!P0 BRA `(.L_x_93) ;  /* 0x0000000400b88947 */ /* 0x000fea0003800000 */
[----:B--2--5:R-:W3:Y:S01]  /*3e20*/  S2R R10, SR_CgaCtaId ;  /* 0x00000000000a7919 */ /* 0x024ee20000008800 */
[----:B------:R-:W-:Y:S01]  /*3e30*/  IMAD.SHL.U32 R25, R8, 0x40, RZ ;  /* 0x0000004008197824 */ /* 0x000fe200078e00ff */
[----:B------:R-:W-:Y:S01]  /*3e40*/  ULDC UR4, c[0x0][0x384] ;  /* 0x0000e10000047ab9 */ /* 0x000fe20000000800 */
[----:B------:R-:W-:Y:S01]  /*3e50*/  IMAD R6, R2, R3, RZ ;  /* 0x0000000302067224 */ /* 0x000fe200078e02ff */
[----:B------:R-:W-:Y:S01]  /*3e60*/  LOP3.LUT P0, RZ, R7, 0x1f, RZ, 0xc0, !PT ;  /* 0x0000001f07ff7812 */ /* 0x000fe2000780c0ff */
[----:B------:R-:W-:Y:S01]  /*3e70*/  IMAD.HI.U32 R2, R25, UR4, RZ ;  /* 0x0000000419027c27 */ /* 0x000fe2000f8e00ff */
[----:B------:R-:W-:Y:S01]  /*3e80*/  ULDC UR5, c[0x0][0x388] ;  /* 0x0000e20000057ab9 */ /* 0x000fe20000000800 */
[C---:B------:R-:W-:Y:S02]  /*3e90*/  ISETP.NE.AND P1, PT, R12.reuse, RZ, PT ;  /* 0x000000ff0c00720c */ /* 0x040fe40003f25270 */
[----:B------:R-:W-:Y:S02]  /*3ea0*/  CS2R R8, SRZ ;  /* 0x0000000000087805 */ /* 0x000fe4000001ff00 */
[----:B------:R-:W-:Y:S01]  /*3eb0*/  ISETP.NE.OR P0, PT, R12, RZ, !P0 ;  /* 0x000000ff0c00720c */ /* 0x000fe20004705670 */
[----:B------:R-:W-:Y:S01]  /*3ec0*/  IMAD.MOV.U32 R3, RZ, RZ, 0x1 ;  /* 0x00000001ff037424 */ /* 0x000fe200078e00ff */
[----:B------:R-:W-:Y:S01]  /*3ed0*/  LOP3.LUT R22, R5, 0x2, RZ, 0xfc, !PT ;  /* 0x0000000205167812 */ /* 0x000fe200078efcff */
[----:B------:R-:W-:Y:S01]  /*3ee0*/  IMAD.MOV.U32 R4, RZ, RZ, RZ ;  /* 0x000000ffff047224 */ /* 0x000fe200078e00ff */
[----:B------:R-:W-:Y:S01]  /*3ef0*/  SHF.R.U32.HI R2, RZ, UR5, R2 ;  /* 0x00000005ff027c19 */ /* 0x000fe20008011602 */
[----:B------:R-:W-:-:S02]  /*3f00*/  IMAD.MOV.U32 R7, RZ, RZ, RZ ;  /* 0x000000ffff077224 */ /* 0x000fc400078e00ff */
[----:B------:R-:W-:Y:S02]  /*3f10*/  IMAD R6, R15, R6, 0x1 ;  /* 0x000000010f067424 */ /* 0x000fe400078e0206 */
[----:B---3--:R-:W-:-:S05]  /*3f20*/  IMAD.SHL.U32 R0, R10, 0x20, RZ ;  /* 0x000000200a007824 */ /* 0x008fca00078e00ff */
[----:B------:R-:W-:-:S05]  /*3f30*/  LOP3.LUT R0, R0, 0x20, RZ, 0xc0, !PT ;  /* 0x0000002000007812 */ /* 0x000fca00078ec0ff */
[----:B------:R-:W-:Y:S02]  /*3f40*/  IMAD R11, R11, 0x40, R0 ;  /* 0x000000400b0b7824 */ /* 0x000fe400078e0200 */
[----:B------:R-:W-:-:S07]  /*3f50*/  IMAD.SHL.U32 R0, R10, 0x800, RZ ;  /* 0x000008000a007824 */ /* 0x000fce00078e00ff */
.L_x_97:
[----:B------:R-:W0:Y:S01]  /*3f60*/  S2R R17, SR_CgaCtaId ;  /* 0x0000000000117919 */ /* 0x000e220000008800 */
[----:B------:R-:W-:-:S04]  /*3f70*/  MOV R10, 0x400 ;  /* 0x00000400000a7802 */ /* 0x000fc80000000f00 */
[----:B0-----:R-:W-:Y:S02]  /*3f80*/  LEA R12, R17, R10, 0x18 ;  /* 0x0000000a110c7211 */ /* 0x001fe400078ec0ff */
[----:B------:R-:W-:-:S03]  /*3f90*/  SHF.L.U32 R10, R3, 0x1f, RZ ;  /* 0x0000001f030a7819 */ /* 0x000fc600000006ff */
[----:B------:R-:W-:-:S07]  /*3fa0*/  IMAD R23, R4, 0x8, R12 ;  /* 0x0000000804177824 */ /* 0x000fce00078e020c */
.L_x_94:
[----:B0-----:R0:W1:Y:S02]  /*3fb0*/  SYNCS.PHASECHK.TRANS64.TRYWAIT P2, [R23+URZ+0x380e0], R10 ;  /* 0x0380e00a170075a7 */ /* 0x001064000804017f */
[----:B-1----:R-:W-:Y:S05]  /*3fc0*/  @!P2 NANOSLEEP.SYNCS 0x989680 ;  /* 0x009896800000a95d */ /* 0x002fea0003900000 */
[----:B------:R-:W1:Y:S02]  /*3fd0*/  @!P2 SYNCS.PHASECHK.TRANS64 P2, [R23+URZ+0x380e0], R10 ;  /* 0x0380e00a1700a5a7 */ /* 0x000e64000804007f */
[----:B-1----:R-:W-:Y:S05]  /*3fe0*/  @!P2 BRA `(.L_x_94) ;  /* 0xfffffffc00f0a947 */ /* 0x002fea000383ffff */
[----:B0-----:R-:W0:Y:S02]  /*3ff0*/  @!P1 LDC R10, c[0x0][0x500] ;  /* 0x00014000ff0a9b82 */ /* 0x001e240000000800 */
[----:B0-----:R0:W-:Y:S02]  /*4000*/  @!P1 SYNCS.ARRIVE.TRANS64 RZ, [R23+URZ+0x38000], R10 ;  /* 0x0380000a17ff99a7 */ /* 0x0011e4000800003f */
[----:B0-----:R-:W-:-:S04]  /*4010*/  PRMT R10, R22, 0x9910, RZ ;  /* 0x00009910160a7816 */ /* 0x001fc800000000ff */
[----:B------:R-:W-:-:S13]  /*4020*/  ISETP.NE.AND P2, PT, R10, 0x2, PT ;  /* 0x000000020a00780c */ /* 0x000fda0003f45270 */
[----:B------:R-:W-:Y:S05]  /*4030*/  @P2 BRA `(.L_x_95) ;  /* 0x0000000000042947 */ /* 0x000fea0003800000 */
[----:B------:R-:W-:Y:S01]  /*4040*/  BPT.TRAP 0x1 ;  /* 0x000000040000795c */ /* 0x000fe20000300000 */
.L_x_95:
[----:B------:R-:W-:Y:S05]  /*4050*/  @P0 BRA `(.L_x_96) ;  /* 0x0000000000040947 */ /* 0x000fea0003800000 */
[----:B------:R-:W-:Y:S01]  /*4060*/  BPT.TRAP 0x1 ;  /* 0x000000040000795c */ /* 0x000fe20000300000 */
.L_x_96:
[----:B------:R-:W0:Y:S01]  /*4070*/  LDC R14, c[0x0][0x380] ;  /* 0x0000e000ff0e7b82 */ /* 0x000e220000000800 */
[----:B------:R-:W-:Y:S01]  /*4080*/  R2UR UR4, R2 ;  /* 0x00000000020472ca */ /* 0x000fe200000e0000 */
[----:B------:R-:W-:Y:S01]  /*4090*/  ULDC UR20, c[0x0][0x38c] ;  /* 0x0000e30000147ab9 */ /* 0x000fe20000000800 */
[----:B------:R-:W-:Y:S01]  /*40a0*/  R2UR UR5, R25 ;  /* 0x00000000190572ca */ /* 0x000fe200000e0000 */
[----:B------:R-:W-:Y:S01]  /*40b0*/  IMAD.SHL.U32 R17, R4, 0x1000, RZ ;  /* 0x0000100004117824 */ /* 0x000fe200078e00ff */
[----:B------:R-:W-:Y:S01]  /*40c0*/  UISETP.NE.AND UP0, UPT, UR20, 0x1, UPT ;  /* 0x000000011400788c */ /* 0x000fe2000bf05270 */
[----:B------:R-:W-:Y:S01]  /*40d0*/  R2UR UR9, R12 ;  /* 0x000000000c0972ca */ /* 0x000fe200000e0000 */
[----:B------:R-:W-:Y:S01]  /*40e0*/  VIADD R6, R6, 0xffffffff ;  /* 0xffffffff06067836 */ /* 0x000fe20000000000 */
[----:B------:R-:W1:Y:S01]  /*40f0*/  LDC.64 R18, c[0x0][0x3b8] ;  /* 0x0000ee00ff127b82 */ /* 0x000e620000000a00 */
[----:B------:R-:W-:Y:S01]  /*4100*/  IMAD.IADD R16, R12, 0x1, R17 ;  /* 0x000000010c107824 */ /* 0x000fe200078e0211 */
[C---:B------:R-:W-:Y:S01]  /*4110*/  R2UR UR18, R9.reuse ;  /* 0x00000000091272ca */ /* 0x040fe200000e0000 */
[----:B------:R-:W-:Y:S01]  /*4120*/  VIADD R12, R9, 0x1 ;  /* 0x00000001090c7836 */ /* 0x000fe20000000000 */
[----:B------:R-:W-:Y:S01]  /*4130*/  R2UR UR17, R23 ;  /* 0x00000000171172ca */ /* 0x000fe200000e0000 */
[----:B------:R-:W-:Y:S01]  /*4140*/  ULDC.64 UR24, c[0x0][0x198] ;  /* 0x0000660000187ab9 */ /* 0x000fe20000000a00 */
[----:B------:R-:W-:Y:S01]  /*4150*/  R2UR UR16, R16 ;  /* 0x00000000101072ca */ /* 0x000fe200000e0000 */
[----:B------:R-:W-:Y:S01]  /*4160*/  ULDC.64 UR14, c[0x0][0x3b0] ;  /* 0x0000ec00000e7ab9 */ /* 0x000fe20000000a00 */
[----:B------:R-:W1:Y:S01]  /*4170*/  LDC.64 R20, c[0x0][0x3d8] ;  /* 0x0000f600ff147b82 */ /* 0x000e620000000a00 */
[----:B------:R-:W-:Y:S01]  /*4180*/  @UP0 ULDC.64 UR10, c[0x0][0x390] ;  /* 0x0000e400000a0ab9 */ /* 0x000fe20000000a00 */
[----:B------:R-:W-:Y:S01]  /*4190*/  R2UR UR12, R7 ;  /* 0x00000000070c72ca */ /* 0x000fe200000e0000 */
[----:B------:R-:W-:Y:S01]  /*41a0*/  ULDC.64 UR22, c[0x0][0x3d0] ;  /* 0x0000f40000167ab9 */ /* 0x000fe20000000a00 */
[----:B------:R-:W-:Y:S01]  /*41b0*/  R2UR UR13, R8 ;  /* 0x00000000080d72ca */ /* 0x000fe200000e0000 */
[----:B------:R-:W-:Y:S01]  /*41c0*/  VIADD R4, R4, 0x1 ;  /* 0x0000000104047836 */ /* 0x000fe20000000000 */
[----:B------:R-:W-:Y:S01]  /*41d0*/  ISETP.GT.AND P5, PT, R6, 0x1, PT ;  /* 0x000000010600780c */ /* 0x000fe20003fa4270 */
[----:B------:R-:W-:Y:S01]  /*41e0*/  USHF.L.U32 UR18, UR18, 0x6, URZ ;  /* 0x0000000612127899 */ /* 0x000fe2000800063f */
[----:B0-----:R-:W-:Y:S01]  /*41f0*/  ISETP.NE.AND P2, PT, R14, 0x1, PT ;  /* 0x000000010e00780c */ /* 0x001fe20003f45270 */
[----:B------:R-:W0:Y:S01]  /*4200*/  LDC R9, c[0x0][0x3c8] ;  /* 0x0000f200ff097b82 */ /* 0x000e220000000800 */
[----:B------:R-:W-:Y:S01]  /*4210*/  UIADD3 UR17, UR17, 0x38000, URZ ;  /* 0x0003800011117890 */ /* 0x000fe2000fffe03f */
[----:B------:R-:W-:Y:S01]  /*4220*/  ISETP.NE.AND P4, PT, R4, 0x1c, PT ;  /* 0x0000001c0400780c */ /* 0x000fe20003f85270 */
[----:B------:R-:W-:Y:S01]  /*4230*/  UMOV UR26, 0x30000 ;  /* 0x00030000001a7882 */ /* 0x000fe20000000000 */
[----:B------:R-:W-:Y:S01]  /*4240*/  UMOV UR28, 0x0 ;  /* 0x00000000001c7882 */ /* 0x000fe20000000000 */
[----:B------:R-:W-:Y:S01]  /*4250*/  UMOV UR29, 0x10000000 ;  /* 0x10000000001d7882 */ /* 0x000fe20000000000 */
[----:B------:R-:W-:-:S02]  /*4260*/  SEL R16, RZ, 0x1, P4 ;  /* 0x00000001ff107807 */ /* 0x000fc40002000000 */
[----:B------:R-:W-:Y:S02]  /*4270*/  SEL R4, R4, RZ, P4 ;  /* 0x000000ff04047207 */ /* 0x000fe40002000000 */
[----:B------:R-:W-:Y:S02]  /*4280*/  LOP3.LUT R3, R3, R16, RZ, 0x3c, !PT ;  /* 0x0000001003037212 */ /* 0x000fe400078e3cff */
[----:B------:R-:W-:-:S05]  /*4290*/  @P2 IMAD.U32 R10, RZ, RZ, UR4 ;  /* 0x00000004ff0a2e24 */ /* 0x000fca000f8e00ff */
[----:B------:R-:W-:Y:S02]  /*42a0*/  @P2 R2UR UR5, R10 ;  /* 0x000000000a0522ca */ /* 0x000fe400000e0000 */
[----:B------:R-:W-:Y:S01]  /*42b0*/  LOP3.LUT R10, R17, 0x800, R0, 0xf8, !PT ;  /* 0x00000800110a7812 */ /* 0x000fe200078ef800 */
[----:B-1----:R-:W-:Y:S01]  /*42c0*/  IMAD R17, R8, R19, R21 ;  /* 0x0000001308117224 */ /* 0x002fe200078e0215 */
[----:B------:R-:W-:Y:S02]  /*42d0*/  ISETP.NE.AND P2, PT, R12, R15, PT ;  /* 0x0000000f0c00720c */ /* 0x000fe40003f45270 */
[----:B------:R-:W-:Y:S01]  /*42e0*/  R2UR UR8, R10 ;  /* 0x000000000a0872ca */ /* 0x000fe200000e0000 */
[----:B------:R-:W-:-:S05]  /*42f0*/  IMAD R10, R7, R18, R20 ;  /* 0x00000012070a7224 */ /* 0x000fca00078e0214 */
[----:B------:R-:W-:Y:S01]  /*4300*/  PRMT R10, R10, 0x40, R17 ;  /* 0x000000400a0a7816 */ /* 0x000fe20000000011 */
[----:B------:R-:W-:Y:S02]  /*4310*/  UIADD3 UR4, -UR5, URZ, URZ ;  /* 0x0000003f05047290 */ /* 0x000fe4000fffe13f */
[----:B------:R-:W-:Y:S02]  /*4320*/  UIMAD.WIDE.U32 UR6, UR5, UR10, URZ ;  /* 0x0000000a050672a5 */ /* 0x000fe4000f8e003f */
[----:B------:R-:W-:Y:S01]  /*4330*/  UMOV UR21, UR5 ;  /* 0x0000000500157c82 */ /* 0x000fe20008000000 */
[----:B------:R-:W-:Y:S01]  /*4340*/  UMOV UR10, UR18 ;  /* 0x00000012000a7c82 */ /* 0x000fe20008000000 */
[----:B------:R-:W-:Y:S01]  /*4350*/  IMAD R14, R14, UR4, R25 ;  /* 0x000000040e0e7c24 */ /* 0x000fe2000f8e0219 */
[----:B------:R-:W-:Y:S01]  /*4360*/  @UP0 USHF.R.U32.HI UR21, URZ, UR11, UR7 ;  /* 0x0000000b3f150299 */ /* 0x000fe20008011607 */
[----:B------:R-:W-:Y:S01]  /*4370*/  R2UR UR11, R11 ;  /* 0x000000000b0b72ca */ /* 0x000fe200000e0000 */
[----:B------:R-:W-:Y:S01]  /*4380*/  UIADD3 UR4, UP1, UR24, 0xf0, URZ ;  /* 0x000000f018047890 */ /* 0x000fe2000ff3e03f */
[----:B------:R-:W-:Y:S01]  /*4390*/  R2UR UR7, R10 ;  /* 0x000000000a0772ca */ /* 0x000fe200000e0000 */
[----:B------:R-:W-:Y:S01]  /*43a0*/  UIADD3 UR6, -UR21, URZ, URZ ;  /* 0x0000003f15067290 */ /* 0x000fe2000fffe13f */
[----:B------:R-:W-:Y:S01]  /*43b0*/  R2UR UR19, R14 ;  /* 0x000000000e1372ca */ /* 0x000fe200000e0000 */
[----:B------:R-:W-:Y:S01]  /*43c0*/  VIADD R14, R7, 0x1 ;  /* 0x00000001070e7836 */ /* 0x000fe20000000000 */
[----:B------:R-:W-:Y:S01]  /*43d0*/  UIADD3 UR24, UP2, UR24, 0x1f0, URZ ;  /* 0x000001f018187890 */ /* 0x000fe2000ff5e03f */
[----:B------:R-:W-:Y:S01]  /*43e0*/  @P2 IMAD.MOV R14, RZ, RZ, R7 ;  /* 0x000000ffff0e2224 */ /* 0x000fe200078e0207 */
[----:B------:R-:W-:Y:S01]  /*43f0*/  UIMAD UR20, UR20, UR6, UR5 ;  /* 0x00000006141472a4 */ /* 0x000fe2000f8e0205 */
[----:B------:R-:W-:Y:S01]  /*4400*/  VIADD R10, R8, 0x1 ;  /* 0x00000001080a7836 */ /* 0x000fe20000000000 */
[----:B------:R-:W-:-:S02]  /*4410*/  UIADD3.X UR5, URZ, UR25, URZ, UP1, !UPT ;  /* 0x000000193f057290 */ /* 0x000fc40008ffe43f */
[----:B0-----:R-:W-:Y:S01]  /*4420*/  ISETP.NE.AND P3, PT, R14, R9, PT ;  /* 0x000000090e00720c */ /* 0x001fe20003f65270 */
[----:B------:R-:W-:Y:S01]  /*4430*/  UIMAD UR20, UR20, UR15, UR23 ;  /* 0x0000000f141472a4 */ /* 0x000fe2000f8e0217 */
[----:B------:R-:W-:Y:S01]  /*4440*/  SEL R9, R12, RZ, P2 ;  /* 0x000000ff0c097207 */ /* 0x000fe20001000000 */
[----:B------:R-:W-:Y:S01]  /*4450*/  UPRMT UR6, UR7, 0x5410, URZ ;  /* 0x0000541007067896 */ /* 0x000fe2000800003f */
[----:B------:R-:W-:Y:S01]  /*4460*/  SEL R7, R14, RZ, P3 ;  /* 0x000000ff0e077207 */ /* 0x000fe20001800000 */
[----:B------:R-:W-:Y:S02]  /*4470*/  UIMAD UR19, UR19, UR14, UR22 ;  /* 0x0000000e131372a4 */ /* 0x000fe4000f8e0216 */
[----:B------:R-:W-:Y:S02]  /*4480*/  UIADD3 UR8, UR9, 0x1c000, UR8 ;  /* 0x0001c00009087890 */ /* 0x000fe4000fffe008 */
[----:B------:R-:W-:Y:S01]  /*4490*/  UIADD3.X UR25, URZ, UR25, URZ, UP2, !UPT ;  /* 0x000000193f197290 */ /* 0x000fe200097fe43f */
[----:B------:R-:W-:-:S03]  /*44a0*/  UMOV UR9, UR17 ;  /* 0x0000001100097c82 */ /* 0x000fc60008000000 */
[----:B------:R-:W-:Y:S01]  /*44b0*/  @P3 IMAD.MOV R10, RZ, RZ, R8 ;  /* 0x000000ffff0a3224 */ /* 0x000fe200078e0208 */
[----:B------:R0:W-:Y:S03]  /*44c0*/  UTMALDG.4D.IM2COL [UR16], [UR4], UR6 ;  /* 0x00000010040073b4 */ /* 0x0001e60008058006 */
[----:B------:R-:W-:Y:S01]  /*44d0*/  IMAD.MOV.U32 R8, RZ, RZ, R10 ;  /* 0x000000ffff087224 */ /* 0x000fe200078e000a */
[----:B------:R0:W-:Y:S02]  /*44e0*/  UTMALDG.4D.MULTICAST [UR8], [UR24], UR26, desc[UR28] ;  /* 0x00001c08180073b4 */ /* 0x0001e4000801981a */
[----:B0-----:R-:W-:Y:S05]  /*44f0*/  @P5 BRA `(.L_x_97) ;  /* 0xfffffff800985947 */ /* 0x001fea000383ffff */
.L_x_93:
[----:B------:R-:W-:Y:S01]  /*4500*/  ISETP.GE.U32.AND P2, PT, R13, 0x1c, PT ;  /* 0x0000001c0d00780c */ /* 0x000fe20003f46070 */
[----:B------:R-:W-:Y:S05]  /*4510*/  WARPSYNC.ALL ;  /* 0x0000000000007948 */ /* 0x000fea0003800000 */
[----:B------:R-:W-:-:S07]  /*4520*/  ELECT P1, URZ, PT ;  /* 0x00000000003f782f */ /* 0x000fce0003820000 */
[----:B------:R-:W-:-:S05]  /*4530*/  @P2 SHF.R.U32.HI R2, RZ, 0x2, R13 ;  /* 0x00000002ff022819 */ /* 0x000fca000001160d */
[----:B------:R-:W-:-:S05]  /*4540*/  @P2 IMAD.WIDE.U32 R2, R2, 0x24924925, RZ ;  /* 0x2492492502022825 */ /* 0x000fca00078e00ff */
[----:B------:R-:W-:-:S04]  /*4550*/  @P2 LOP3.LUT R2, R3, 0x1, RZ, 0xc0, !PT ;  /* 0x0000000103022812 */ /* 0x000fc800078ec0ff */
[----:B------:R-:W-:Y:S01]  /*4560*/  @P2 ISETP.NE.U32.AND P0, PT, R2, 0x1, PT ;  /* 0x000000010200280c */ /* 0x000fe20003f05070 */
[----:B------:R-:W-:-:S12]  /*4570*/  @!P1 EXIT ;  /* 0x000000000000994d */ /* 0x000fd80003800000 */
[----:B------:R-:W-:Y:S01]  /*4580*/  LOP3.LUT R5, R5, 0x2, RZ, 0xfc, !PT ;  /* 0x0000000205057812 */ /* 0x000fe200078efcff */
[----:B------:R-:W-:Y:S01]  /*4590*/  IMAD.MOV.U32 R4, RZ, RZ, 0x1 ;  /* 0x00000001ff047424 */ /* 0x000fe200078e00ff */
[----:B------:R-:W-:Y:S02]  /*45a0*/  @P2 ISETP.NE.U32.AND.EX P0, PT, RZ, RZ, PT, P0 ;  /* 0x000000ffff00220c */ /* 0x000fe40003f05100 */
[----:B------:R-:W-:Y:S02]  /*45b0*/  ISETP.NE.AND P1, PT, R5, 0x3, PT ;  /* 0x000000030500780c */ /* 0x000fe40003f25270 */
[----:B------:R-:W-:-:S11]  /*45c0*/  @P2 SEL R4, RZ, 0x1, !P0 ;  /* 0x00000001ff042807 */ /* 0x000fd60004000000 */
[----:B------:R-:W-:Y:S05]  /*45d0*/  @!P1 BRA `(.L_x_98) ;  /* 0x0000000000049947 */ /* 0x000fea0003800000 */
[----:B------:R-:W-:Y:S01]  /*45e0*/  BPT.TRAP 0x1 ;  /* 0x000000040000795c */ /* 0x000fe20000300000 */
.L_x_98:
[----:B------:R-:W0:Y:S01]  /*45f0*/  S2R R5, SR_CgaCtaId ;  /* 0x0000000000057919 */ /* 0x000e220000008800 */
[----:B------:R-:W-:Y:S02]  /*4600*/  SHF.R.U32.HI R2, RZ, 0x2, R13 ;  /* 0x00000002ff027819 */ /* 0x000fe4000001160d */
[----:B---3-5:R-:W-:-:S03]  /*4610*/  MOV R0, 0x400 ;  /* 0x0000040000007802 */ /* 0x028fc60000000f00 */
[----:B------:R-:W-:-:S04]  /*4620*/  IMAD.WIDE.U32 R2, R2, 0x24924925, RZ ;  /* 0x2492492502027825 */ /* 0x000fc800078e00ff */
[----:B------:R-:W-:Y:S01]  /*4630*/  IMAD R3, R3, -0x1c, R13 ;  /* 0xffffffe403037824 */ /* 0x000fe200078e020d */
[----:B0-----:R-:W-:Y:S02]  /*4640*/  LEA R0, R5, R0, 0x18 ;  /* 0x0000000005007211 */ /* 0x001fe400078ec0ff */
[----:B------:R-:W-:-:S03]  /*4650*/  SHF.L.U32 R5, R4, 0x1f, RZ ;  /* 0x0000001f04057819 */ /* 0x000fc600000006ff */
[----:B------:R-:W-:-:S04]  /*4660*/  VIADD R0, R0, 0x380e0 ;  /* 0x000380e000007836 */ /* 0x000fc80000000000 */
[----:B------:R-:W-:-:S07]  /*4670*/  IMAD R2, R3, 0x8, R0 ;  /* 0x0000000803027824 */ /* 0x000fce00078e0200 */
.L_x_99:
[----:B0-----:R0:W1:Y:S02]  /*4680*/  SYNCS.PHASECHK.TRANS64.TRYWAIT P0, [R2+URZ], R5 ;  /* 0x00000005020075a7 */ /* 0x001064000800017f */
[----:B-1----:R-:W-:Y:S05]  /*4690*/  @!P0 NANOSLEEP.SYNCS 0x989680 ;  /* 0x009896800000895d */ /* 0x002fea0003900000 */
[----:B------:R-:W1:Y:S02]  /*46a0*/  @!P0 SYNCS.PHASECHK.TRANS64 P0, [R2+URZ], R5 ;  /* 0x00000005020085a7 */ /* 0x000e64000800007f */
[----:B-1----:R-:W-:Y:S05]  /*46b0*/  @!P0 BRA `(.L_x_99) ;  /* 0xfffffffc00f08947 */ /* 0x002fea000383ffff */
[----:B------:R-:W-:-:S05]  /*46c0*/  VIADD R3, R3, 0x1 ;  /* 0x0000000103037836 */ /* 0x000fca0000000000 */
[----:B------:R-:W-:-:S04]  /*46d0*/  ISETP.NE.AND P0, PT, R3, 0x1c, PT ;  /* 0x0000001c0300780c */ /* 0x000fc80003f05270 */
[----:B0-----:R-:W-:Y:S02]  /*46e0*/  SEL R5, RZ, 0x1, P0 ;  /* 0x00000001ff057807 */ /* 0x001fe40000000000 */
[----:B------:R-:W-:Y:S02]  /*46f0*/  SEL R3, R3, RZ, P0 ;  /* 0x000000ff03037207 */ /* 0x000fe40000000000 */
[----:B------:R-:W-:-:S03]  /*4700*/  LOP3.LUT R7, R4, R5, RZ, 0x3c, !PT ;  /* 0x0000000504077212 */ /* 0x000fc600078e3cff */
[----:B------:R-:W-:Y:S01]  /*4710*/  IMAD R2, R3, 0x8, R0 ;  /* 0x0000000803027824 */ /* 0x000fe200078e0200 */
[----:B------:R-:W-:-:S07]  /*4720*/  SHF.L.U32 R5, R7, 0x1f, RZ ;  /* 0x0000001f07057819 */ /* 0x000fce00000006ff */
.L_x_100:
        /* <DEDUP_REMOVED lines=11> */
.L_x_101:
        /* <DEDUP_REMOVED lines=11> */
.L_x_102:
        /* <DEDUP_REMOVED lines=11> */
.L_x_103:
        /* <DEDUP_REMOVED lines=11> */
.L_x_104:
        /* <DEDUP_REMOVED lines=11> */
.L_x_105:
        /* <DEDUP_REMOVED lines=11> */
.L_x_106:
        /* <DEDUP_REMOVED lines=11> */
.L_x_107:
        /* <DEDUP_REMOVED lines=11> */
.L_x_108:
        /* <DEDUP_REMOVED lines=11> */
.L_x_109:
        /* <DEDUP_REMOVED lines=11> */
.L_x_110:
        /* <DEDUP_REMOVED lines=11> */
.L_x_111:
        /* <DEDUP_REMOVED lines=11> */
.L_x_112:
        /* <DEDUP_REMOVED lines=11> */
.L_x_113:
        /* <DEDUP_REMOVED lines=11> */
.L_x_114:
        /* <DEDUP_REMOVED lines=11> */
.L_x_115:
        /* <DEDUP_REMOVED lines=11> */
.L_x_116:
        /* <DEDUP_REMOVED lines=11> */
.L_x_117:
        /* <DEDUP_REMOVED lines=11> */
.L_x_118:
        /* <DEDUP_REMOVED lines=11> */
.L_x_119:
        /* <DEDUP_REMOVED lines=11> */
.L_x_120:
        /* <DEDUP_REMOVED lines=11> */
.L_x_121:
        /* <DEDUP_REMOVED lines=11> */
.L_x_122:
        /* <DEDUP_REMOVED lines=11> */
.L_x_123:
        /* <DEDUP_REMOVED lines=11> */
.L_x_124:
        /* <DEDUP_REMOVED lines=11> */
.L_x_125:
        /* <DEDUP_REMOVED lines=11> */
.L_x_126:
[----:B0-----:R0:W1:Y:S02]  /*5910*/  SYNCS.PHASECHK.TRANS64.TRYWAIT P0, [R3+URZ], R0 ;  /* 0x00000000030075a7 */ /* 0x001064000800017f */
[----:B-1----:R-:W-:Y:S05]  /*5920*/  @!P0 NANOSLEEP.SYNCS 0x989680 ;  /* 0x009896800000895d */ /* 0x002fea0003900000 */
[----:B------:R-:W1:Y:S02]  /*5930*/  @!P0 SYNCS.PHASECHK.TRANS64 P0, [R3+URZ], R0 ;  /* 0x00000000030085a7 */ /* 0x000e64000800007f */
[----:B-1----:R-:W-:Y:S05]  /*5940*/  @P0 EXIT ;  /* 0x000000000000094d */ /* 0x002fea0003800000 */
[----:B------:R-:W-:Y:S05]  /*5950*/  BRA `(.L_x_126) ;  /* 0xfffffffc00ec7947 */ /* 0x000fea000383ffff */
.L_x_127:
[----:B------:R-:W-:-:S00]  /*5960*/  BRA `(.L_x_127) ;  /* 0xfffffffc00fc7947 */ /* 0x000fc0000383ffff */
[----:B------:R-:W-:-:S00]  /*5970*/  NOP ;  /* 0x0000000000007918 */ /* 0x000fc00000000000 */
        /* <DEDUP_REMOVED lines=8> */
.L_x_128:


//--------------------- .nv.shared._ZN7cutlass13device_kernelINS_4conv6kernel13ConvUniversalINS1_16ConvProblemShapeILNS1_8OperatorE0ELi2EEENS1_10collective14CollectiveConvINS1_46MainloopSm90TmaGmmaWarpSpecializedImplicitGemmILS5_0ELi28ELi2EN4cute5tupleIJNSA_1CILi2EEENSC_ILi1EEESE_EEENS1_36KernelImplicitTmaWarpSpecializedSm90ELi1EEENSB_IJNSC_ILi64EEESI_NSB_IJSI_EEEEEENS_12float_e4m3_tESL_NSA_8TiledMMAINSA_8MMA_AtomIJNSA_4SM904GMMA30MMA_64x64x32_F32E4M3E4M3_SS_TNILNSP_7ScaleInE1ELSR_1EEEEEENSA_6LayoutINSB_IJSE_SE_SE_EEENSB_IJNSC_ILi0EEESW_SW_EEEEENSB_IJNSA_10UnderscoreESZ_SZ_EEEEENS7_6detail26Sm90ImplicitGemmTileTraitsINSA_20SM90_TMA_LOAD_IM2COLENSA_14ComposedLayoutINSA_7SwizzleILi2ELi4ELi3EEENSA_18smem_ptr_flag_bitsILi8EEENSU_INSB_IJNSB_IJNSC_ILi8EEES1A_EEENSB_IJSI_SE_EEENSB_IJSE_NSC_ILi28EEEEEEEEENSB_IJNSB_IJSI_NSC_ILi512EEEEEENSB_IJSE_SW_EEENSB_IJSW_NSC_ILi4096EEEEEEEEEEEEEvEENS13_INSA_23SM90_TMA_LOAD_MULTICASTES1N_vEEEENS_8epilogue10collective6detail29Sm90TmaWarpSpecializedAdapterINS1T_15DefaultEpilogueISL_NSB_IJNSB_IJlllEEESE_SW_EEES1Y_NS1S_6thread17LinearCombinationISL_Li1EffLNS1Z_9ScaleType4KindE0ELNS_15FloatRoundStyleE2ESL_EENS_4gemm15EpilogueDefaultEEEEEvvEEEEvNT_6ParamsE --------------------------
	.section	.nv.shared._ZN7cutlass13device_kernelINS_4conv6kernel13ConvUniversalINS1_16ConvProblemShapeILNS1_8OperatorE0ELi2EEENS1_10collective14CollectiveConvINS1_46MainloopSm90TmaGmmaWarpSpecializedImplicitGemmILS5_0ELi28ELi2EN4cute5tupleIJNSA_1CILi2EEENSC_ILi1EEESE_EEENS1_36KernelImplicitTmaWarpSpecializedSm90ELi1EEENSB_IJNSC_ILi64EEESI_NSB_IJSI_EEEEEENS_12float_e4m3_tESL_NSA_8TiledMMAINSA_8MMA_AtomIJNSA_4SM904GMMA30MMA_64x64x32_F32E4M3E4M3_SS_TNILNSP_7ScaleInE1ELSR_1EEEEEENSA_6LayoutINSB_IJSE_SE_SE_EEENSB_IJNSC_ILi0EEESW_SW_EEEEENSB_IJNSA_10UnderscoreESZ_SZ_EEEEENS7_6detail26Sm90ImplicitGemmTileTraitsINSA_20SM90_TMA_LOAD_IM2COLENSA_14ComposedLayoutINSA_7SwizzleILi2ELi4ELi3EEENSA_18smem_ptr_flag_bitsILi8EEENSU_INSB_IJNSB_IJNSC_ILi8EEES1A_EEENSB_IJSI_SE_EEENSB_IJSE_NSC_ILi28EEEEEEEEENSB_IJNSB_IJSI_NSC_ILi512EEEEEENSB_IJSE_SW_EEENSB_IJSW_NSC_ILi4096EEEEEEEEEEEEEvEENS13_INSA_23SM90_TMA_LOAD_MULTICASTES1N_vEEEENS_8epilogue10collective6detail29Sm90TmaWarpSpecializedAdapterINS1T_15DefaultEpilogueISL_NSB_IJNSB_IJlllEEESE_SW_EEES1Y_NS1S_6thread17LinearCombinationISL_Li1EffLNS1Z_9ScaleType4KindE0ELNS_15FloatRoundStyleE2ESL_EENS_4gemm15EpilogueDefaultEEEEEvvEEEEvNT_6ParamsE,"aw",@nobits
	.sectionflags	@""
	.align	16
	.zero		1024


//--------------------- .nv.shared.reserved.0     --------------------------
	.section	.nv.shared.reserved.0,"aw",@nobits
	.weak		__nv_reservedSMEM_offset_0_alias
	.size		__nv_reservedSMEM_offset_0_alias, 0, 0
	.other		__nv_reservedSMEM_offset_0_alias,@"STO_CUDA_RESERVED_SHARED STV_DEFAULT"
__nv_reservedSMEM_offset_0_alias:
	.zero		0


//--------------------- .nv.global                --------------------------
	.section	.nv.global,"aw",@nobits
.nv.global:
	.type		_ZN39_INTERNAL_13b18d62_4_k_cu_2f8772af_30214cute1_E,@object
	.size		_ZN39_INTERNAL_13b18d62_4_k_cu_2f8772af_30214cute1_E,(_ZN39_INTERNAL_13b18d62_4_k_cu_2f8772af_30214cuda3std3__45__cpo6cbeginE - _ZN39_INTERNAL_13b18d62_4_k_cu_2f8772af_30214cute1_E)
_ZN39_INTERNAL_13b18d62_4_k_cu_2f8772af_30214cute1_E:
	.zero		1
	.type		_ZN39_INTERNAL_13b18d62_4_k_cu_2f8772af_30214cuda3std3__45__cpo6cbeginE,@object
	.size		_ZN39_INTERNAL_13b18d62_4_k_cu_2f8772af_30214cuda3std3__45__cpo6cbeginE,(_ZN39_INTERNAL_13b18d62_4_k_cu_2f8772af_30214cuda3std3__48in_placeE - _ZN39_INTERNAL_13b18d62_4_k_cu_2f8772af_30214cuda3std3__45__cpo6cbeginE)
_ZN39_INTERNAL_13b18d62_4_k_cu_2f8772af_30214cuda3std3__45__cpo6cbeginE:
	.zero		1
	.type		_ZN39_INTERNAL_13b18d62_4_k_cu_2f8772af_30214cuda3std3__48in_placeE,@object
	.size		_ZN39_INTERNAL_13b18d62_4_k_cu_2f8772af_30214cuda3std3__48in_placeE,(_ZN39_INTERNAL_13b18d62_4_k_cu_2f8772af_30214cuda3std6ranges3__45__cpo9iter_moveE - _ZN39_INTERNAL_13b18d62_4_k_cu_2f8772af_30214cuda3std3__48in_placeE)
_ZN39_INTERNAL_13b18d62_4_k_cu_2f8772af_30214cuda3std3__48in_placeE:
	.zero		1
	.type		_ZN39_INTERNAL_13b18d62_4_k_cu_2f8772af_30214cuda3std6ranges3__45__cpo9iter_moveE,@object
	.size		_ZN39_INTERNAL_13b18d62_4_k_cu_2f8772af_30214cuda3std6ranges3__45__cpo9iter_moveE,(_ZN39_INTERNAL_13b18d62_4_k_cu_2f8772af_30214cuda3std3__45__cpo5beginE - _ZN39_INTERNAL_13b18d62_4_k_cu_2f8772af_30214cuda3std6ranges3__45__cpo9iter_moveE)
_ZN39_INTERNAL_13b18d62_4_k_cu_2f8772af_30214cuda3std6ranges3__45__cpo9iter_moveE:
	.zero		1
	.type		_ZN39_INTERNAL_13b18d62_4_k_cu_2f8772af_30214cuda3std3__45__cpo5beginE,@object
	.size		_ZN39_INTERNAL_13b18d62_4_k_cu_2f8772af_30214cuda3std3__45__cpo5beginE,(_ZN39_INTERNAL_13b18d62_4_k_cu_2f8772af_30214cuda3std3__441_GLOBAL__N__13b18d62_4_k_cu_2f8772af_30216ignoreE - _ZN39_INTERNAL_13b18d62_4_k_cu_2f8772af_30214cuda3std3__45__cpo5beginE)
_ZN39_INTERNAL_13b18d62_4_k_cu_2f8772af_30214cuda3std3__45__cpo5beginE:
	.zero		1
	.type		_ZN39_INTERNAL_13b18d62_4_k_cu_2f8772af_30214cuda3std3__441_GLOBAL__N__13b18d62_4_k_cu_2f8772af_30216ignoreE,@object
	.size		_ZN39_INTERNAL_13b18d62_4_k_cu_2f8772af_30214cuda3std3__441_GLOBAL__N__13b18d62_4_k_cu_2f8772af_30216ignoreE,(_ZN39_INTERNAL_13b18d62_4_k_cu_2f8772af_30214cute7productE - _ZN39_INTERNAL_13b18d62_4_k_cu_2f8772af_30214cuda3std3__441_GLOBAL__N__13b18d62_4_k_cu_2f8772af_30216ignoreE)
_ZN39_INTERNAL_13b18d62_4_k_cu_2f8772af_30214cuda3std3__441_GLOBAL__N__13b18d62_4_k_cu_2f8772af_30216ignoreE:
	.zero		1
	.type		_ZN39_INTERNAL_13b18d62_4_k_cu_2f8772af_30214cute7productE,@object
	.size		_ZN39_INTERNAL_13b18d62_4_k_cu_2f8772af_30214cute7productE,(_ZN39_INTERNAL_13b18d62_4_k_cu_2f8772af_30214cuda3std3__45__cpo3endE - _ZN39_INTERNAL_13b18d62_4_k_cu_2f8772af_30214cute7productE)
_ZN39_INTERNAL_13b18d62_4_k_cu_2f8772af_30214cute7productE:
	.zero		1
	.type		_ZN39_INTERNAL_13b18d62_4_k_cu_2f8772af_30214cuda3std3__45__cpo3endE,@object
	.size		_ZN39_INTERNAL_13b18d62_4_k_cu_2f8772af_30214cuda3std3__45__cpo3endE,(_ZN39_INTERNAL_13b18d62_4_k_cu_2f8772af_30214cuda3std3__419piecewise_constructE - _ZN39_INTERNAL_13b18d62_4_k_cu_2f8772af_30214cuda3std3__45__cpo3endE)
_ZN39_INTERNAL_13b18d62_4_k_cu_2f8772af_30214cuda3std3__45__cpo3endE:
	.zero		1
	.type		_ZN39_INTERNAL_13b18d62_4_k_cu_2f8772af_30214cuda3std3__419piecewise_constructE,@object
	.size		_ZN39_INTERNAL_13b18d62_4_k_cu_2f8772af_30214cuda3std3__419piecewise_constructE,(_ZN39_INTERNAL_13b18d62_4_k_cu_2f8772af_30214cuda3std3__45__cpo4cendE - _ZN39_INTERNAL_13b18d62_4_k_cu_2f8772af_30214cuda3std3__419piecewise_constructE)
_ZN39_INTERNAL_13b18d62_4_k_cu_2f8772af_30214cuda3std3__419piecewise_constructE:
	.zero		1
	.type		_ZN39_INTERNAL_13b18d62_4_k_cu_2f8772af_30214cuda3std3__45__cpo4cendE,@object
	.size		_ZN39_INTERNAL_13b18d62_4_k_cu_2f8772af_30214cuda3std3__45__cpo4cendE,(_ZN39_INTERNAL_13b18d62_4_k_cu_2f8772af_30214cuda3std6ranges3__45__cpo4swapE - _ZN39_INTERNAL_13b18d62_4_k_cu_2f8772af_30214cuda3std3__45__cpo4cendE)
_ZN39_INTERNAL_13b18d62_4_k_cu_2f8772af_30214cuda3std3__45__cpo4cendE:
	.zero		1
	.type		_ZN39_INTERNAL_13b18d62_4_k_cu_2f8772af_30214cuda3std6ranges3__45__cpo4swapE,@object
	.size		_ZN39_INTERNAL_13b18d62_4_k_cu_2f8772af_30214cuda3std6ranges3__45__cpo4swapE,(.L_7 - _ZN39_INTERNAL_13b18d62_4_k_cu_2f8772af_30214cuda3std6ranges3__45__cpo4swapE)
_ZN39_INTERNAL_13b18d62_4_k_cu_2f8772af_30214cuda3std6ranges3__45__cpo4swapE:
	.zero		1
.L_7:


//--------------------- .nv.constant0._ZN7cutlass13device_kernelINS_4conv6kernel13ConvUniversalINS1_16ConvProblemShapeILNS1_8OperatorE0ELi2EEENS1_10collective14CollectiveConvINS1_46MainloopSm90TmaGmmaWarpSpecializedImplicitGemmILS5_0ELi28ELi2EN4cute5tupleIJNSA_1CILi2EEENSC_ILi1EEESE_EEENS1_36KernelImplicitTmaWarpSpecializedSm90ELi1EEENSB_IJNSC_ILi64EEESI_NSB_IJSI_EEEEEENS_12float_e4m3_tESL_NSA_8TiledMMAINSA_8MMA_AtomIJNSA_4SM904GMMA30MMA_64x64x32_F32E4M3E4M3_SS_TNILNSP_7ScaleInE1ELSR_1EEEEEENSA_6LayoutINSB_IJSE_SE_SE_EEENSB_IJNSC_ILi0EEESW_SW_EEEEENSB_IJNSA_10UnderscoreESZ_SZ_EEEEENS7_6detail26Sm90ImplicitGemmTileTraitsINSA_20SM90_TMA_LOAD_IM2COLENSA_14ComposedLayoutINSA_7SwizzleILi2ELi4ELi3EEENSA_18smem_ptr_flag_bitsILi8EEENSU_INSB_IJNSB_IJNSC_ILi8EEES1A_EEENSB_IJSI_SE_EEENSB_IJSE_NSC_ILi28EEEEEEEEENSB_IJNSB_IJSI_NSC_ILi512EEEEEENSB_IJSE_SW_EEENSB_IJSW_NSC_ILi4096EEEEEEEEEEEEEvEENS13_INSA_23SM90_TMA_LOAD_MULTICASTES1N_vEEEENS_8epilogue10collective6detail29Sm90TmaWarpSpecializedAdapterINS1T_15DefaultEpilogueISL_NSB_IJNSB_IJlllEEESE_SW_EEES1Y_NS1S_6thread17LinearCombinationISL_Li1EffLNS1Z_9ScaleType4KindE0ELNS_15FloatRoundStyleE2ESL_EENS_4gemm15EpilogueDefaultEEEEEvvEEEEvNT_6ParamsE --------------------------
	.section	.nv.constant0._ZN7cutlass13device_kernelINS_4conv6kernel13ConvUniversalINS1_16ConvProblemShapeILNS1_8OperatorE0ELi2EEENS1_10collective14CollectiveConvINS1_46MainloopSm90TmaGmmaWarpSpecializedImplicitGemmILS5_0ELi28ELi2EN4cute5tupleIJNSA_1CILi2EEENSC_ILi1EEESE_EEENS1_36KernelImplicitTmaWarpSpecializedSm90ELi1EEENSB_IJNSC_ILi64EEESI_NSB_IJSI_EEEEEENS_12float_e4m3_tESL_NSA_8TiledMMAINSA_8MMA_AtomIJNSA_4SM904GMMA30MMA_64x64x32_F32E4M3E4M3_SS_TNILNSP_7ScaleInE1ELSR_1EEEEEENSA_6LayoutINSB_IJSE_SE_SE_EEENSB_IJNSC_ILi0EEESW_SW_EEEEENSB_IJNSA_10UnderscoreESZ_SZ_EEEEENS7_6detail26Sm90ImplicitGemmTileTraitsINSA_20SM90_TMA_LOAD_IM2COLENSA_14ComposedLayoutINSA_7SwizzleILi2ELi4ELi3EEENSA_18smem_ptr_flag_bitsILi8EEENSU_INSB_IJNSB_IJNSC_ILi8EEES1A_EEENSB_IJSI_SE_EEENSB_IJSE_NSC_ILi28EEEEEEEEENSB_IJNSB_IJSI_NSC_ILi512EEEEEENSB_IJSE_SW_EEENSB_IJSW_NSC_ILi4096EEEEEEEEEEEEEvEENS13_INSA_23SM90_TMA_LOAD_MULTICASTES1N_vEEEENS_8epilogue10collective6detail29Sm90TmaWarpSpecializedAdapterINS1T_15DefaultEpilogueISL_NSB_IJNSB_IJlllEEESE_SW_EEES1Y_NS1S_6thread17LinearCombinationISL_Li1EffLNS1Z_9ScaleType4KindE0ELNS_15FloatRoundStyleE2ESL_EENS_4gemm15EpilogueDefaultEEEEEvvEEEEvNT_6ParamsE,"a",@progbits
	.sectionflags	@""
	.align	4
.nv.constant0._ZN7cutlass13device_kernelINS_4conv6kernel13ConvUniversalINS1_16ConvProblemShapeILNS1_8OperatorE0ELi2EEENS1_10collective14CollectiveConvINS1_46MainloopSm90TmaGmmaWarpSpecializedImplicitGemmILS5_0ELi28ELi2EN4cute5tupleIJNSA_1CILi2EEENSC_ILi1EEESE_EEENS1_36KernelImplicitTmaWarpSpecializedSm90ELi1EEENSB_IJNSC_ILi64EEESI_NSB_IJSI_EEEEEENS_12float_e4m3_tESL_NSA_8TiledMMAINSA_8MMA_AtomIJNSA_4SM904GMMA30MMA_64x64x32_F32E4M3E4M3_SS_TNILNSP_7ScaleInE1ELSR_1EEEEEENSA_6LayoutINSB_IJSE_SE_SE_EEENSB_IJNSC_ILi0EEESW_SW_EEEEENSB_IJNSA_10UnderscoreESZ_SZ_EEEEENS7_6detail26Sm90ImplicitGemmTileTraitsINSA_20SM90_TMA_LOAD_IM2COLENSA_14ComposedLayoutINSA_7SwizzleILi2ELi4ELi3EEENSA_18smem_ptr_flag_bitsILi8EEENSU_INSB_IJNSB_IJNSC_ILi8EEES1A_EEENSB_IJSI_SE_EEENSB_IJSE_NSC_ILi28EEEEEEEEENSB_IJNSB_IJSI_NSC_ILi512EEEEEENSB_IJSE_SW_EEENSB_IJSW_NSC_ILi4096EEEEEEEEEEEEEvEENS13_INSA_23SM90_TMA_LOAD_MULTICASTES1N_vEEEENS_8epilogue10collective6detail29Sm90TmaWarpSpecializedAdapterINS1T_15DefaultEpilogueISL_NSB_IJNSB_IJlllEEESE_SW_EEES1Y_NS1S_6thread17LinearCombinationISL_Li1EffLNS1Z_9ScaleType4KindE0ELNS_15FloatRoundStyleE2ESL_EENS_4gemm15EpilogueDefaultEEEEEvvEEEEvNT_6ParamsE:
	.zero		1536


//--------------------- SYMBOLS --------------------------

	.type		.nv.reservedSmem.offset0,@object
	.size		.nv.reservedSmem.offset0,0x4
